	.target	sm_100a

	.elftype	@"ET_EXEC"


//--------------------- .note.nv.tkinfo           --------------------------
	.section	.note.nv.tkinfo,"",@"SHT_NOTE"
	.sectionflags	@"SHF_NOTE_NV_TKINFO"
	.tkinfo
        /*0018*/ 	.word	0x00000002
        /*0030*/ 	.string	""
        /*0030*/ 	.string	"ptxas"
        /*0030*/ 	.string	"Cuda compilation tools, release 13.0, V13.0.88"
        /*0030*/ 	.string	"Build cuda_13.0.r13.0/compiler.36424714_0"
        /*0030*/ 	.string	"-arch sm_100a -m 64 "



//--------------------- .note.nv.cuinfo           --------------------------
	.section	.note.nv.cuinfo,"",@"SHT_NOTE"
	.sectionflags	@"SHF_NOTE_NV_CUINFO"
        /*0018*/ 	.short	0x0002
        /*001a*/ 	.short	0x0064
        /*001c*/ 	.short	0x0082
	.zero		2


//--------------------- .nv.info                  --------------------------
	.section	.nv.info,"",@"SHT_CUDA_INFO"
	.align	4


	//----- nvinfo : EIATTR_REGCOUNT
	.align		4
        /*0000*/ 	.byte	0x04, 0x2f
        /*0002*/ 	.short	(.L_19 - .L_18)
	.align		4
.L_18:
        /*0004*/ 	.word	index@(_ZN7cutlass13device_kernelINS_4gemm6kernel13GemmUniversalIN4cute5tupleIJiiiiEEENS1_10collective13CollectiveMmaINS1_35MainloopSm100TmaUmmaWarpSpecializedILi3ELi2ELi4ENS5_IJNS4_1CILi1EEESB_SB_EEEEENS5_IJNSA_ILi64EEENSA_ILi128EEESF_EEENS_6half_tENS5_IJlSB_lEEESH_SI_NS4_8TiledMMAINS4_8MMA_AtomIJNS4_20SM100_MMA_F16BF16_SSISH_SH_fLi64ELi128ELNS4_4UMMA5MajorE0ELSN_0ELNSM_7ScaleInE0ELSO_0EEEEEENS4_6LayoutISC_NS5_IJNSA_ILi0EEESS_SS_EEEEENS5_IJNS4_10UnderscoreESV_SV_EEEEENS4_13SM90_TMA_LOADENS4_14ComposedLayoutINS4_7SwizzleILi3ELi4ELi3EEENS4_18smem_ptr_flag_bitsILi16EEENSR_INS5_IJNSA_ILi8EEESE_EEENS5_IJSE_SB_EEEEEEEvNS4_8identityESY_S18_vS19_EENS_8epilogue10collective18CollectiveEpilogueINS1B_23Sm100TmaWarpSpecializedILi4ELi2ELi16ELb1ELb0EEEJSG_NS5_IJNSR_ISE_SB_EENSR_INSA_ILi32EEESB_EEEEESH_SI_SH_SI_NS1B_6fusion15FusionCallbacksIS1F_NS1K_17LinearCombinationISH_fSH_fLNS_15FloatRoundStyleE2EEESG_S1J_JEEENS4_5SM1004TMEM4LOAD26SM100_TMEM_LOAD_16dp256b4xESY_NSZ_INS10_ILi2ELi4ELi3EEES13_NSR_INS5_IJS14_S1H_EEENS5_IJS1H_SB_EEEEEEENS4_17SM75_U32x4_LDSM_NENS4_14SM90_TMA_STOREES1Y_NS4_17SM90_U32x4_STSM_NENS4_39AutoVectorizingCopyWithAssumedAlignmentILi128EEEEEEvvEEEEvNT_6ParamsE)
        /*0008*/ 	.word	0x0000005b


	//----- nvinfo : EIATTR_FRAME_SIZE
	.align		4
.L_19:
        /*000c*/ 	.byte	0x04, 0x11
        /*000e*/ 	.short	(.L_21 - .L_20)
	.align		4
.L_20:
        /*0010*/ 	.word	index@($__internal_2_$__cuda_sm10x_tcgen05_guardrail_trap_unallocated_columns_being_dealloced)
        /*0014*/ 	.word	0x00000000


	//----- nvinfo : EIATTR_FRAME_SIZE
	.align		4
.L_21:
        /*0018*/ 	.byte	0x04, 0x11
        /*001a*/ 	.short	(.L_23 - .L_22)
	.align		4
.L_22:
        /*001c*/ 	.word	index@($__internal_1_$__cuda_sm10x_tcgen05_guardrail_trap_phase_invalid_during_alloc)
        /*0020*/ 	.word	0x00000000


	//----- nvinfo : EIATTR_FRAME_SIZE
	.align		4
.L_23:
        /*0024*/ 	.byte	0x04, 0x11
        /*0026*/ 	.short	(.L_25 - .L_24)
	.align		4
.L_24:
        /*0028*/ 	.word	index@($__internal_0_$__cuda_sm10x_tcgen05_guardrail_trap_col_being_dealloced_not_returned_by_alloc)
        /*002c*/ 	.word	0x00000000


	//----- nvinfo : EIATTR_FRAME_SIZE
	.align		4
.L_25:
        /*0030*/ 	.byte	0x04, 0x11
        /*0032*/ 	.short	(.L_27 - .L_26)
	.align		4
.L_26:
        /*0034*/ 	.word	index@(_ZN7cutlass13device_kernelINS_4gemm6kernel13GemmUniversalIN4cute5tupleIJiiiiEEENS1_10collective13CollectiveMmaINS1_35MainloopSm100TmaUmmaWarpSpecializedILi3ELi2ELi4ENS5_IJNS4_1CILi1EEESB_SB_EEEEENS5_IJNSA_ILi64EEENSA_ILi128EEESF_EEENS_6half_tENS5_IJlSB_lEEESH_SI_NS4_8TiledMMAINS4_8MMA_AtomIJNS4_20SM100_MMA_F16BF16_SSISH_SH_fLi64ELi128ELNS4_4UMMA5MajorE0ELSN_0ELNSM_7ScaleInE0ELSO_0EEEEEENS4_6LayoutISC_NS5_IJNSA_ILi0EEESS_SS_EEEEENS5_IJNS4_10UnderscoreESV_SV_EEEEENS4_13SM90_TMA_LOADENS4_14ComposedLayoutINS4_7SwizzleILi3ELi4ELi3EEENS4_18smem_ptr_flag_bitsILi16EEENSR_INS5_IJNSA_ILi8EEESE_EEENS5_IJSE_SB_EEEEEEEvNS4_8identityESY_S18_vS19_EENS_8epilogue10collective18CollectiveEpilogueINS1B_23Sm100TmaWarpSpecializedILi4ELi2ELi16ELb1ELb0EEEJSG_NS5_IJNSR_ISE_SB_EENSR_INSA_ILi32EEESB_EEEEESH_SI_SH_SI_NS1B_6fusion15FusionCallbacksIS1F_NS1K_17LinearCombinationISH_fSH_fLNS_15FloatRoundStyleE2EEESG_S1J_JEEENS4_5SM1004TMEM4LOAD26SM100_TMEM_LOAD_16dp256b4xESY_NSZ_INS10_ILi2ELi4ELi3EEES13_NSR_INS5_IJS14_S1H_EEENS5_IJS1H_SB_EEEEEEENS4_17SM75_U32x4_LDSM_NENS4_14SM90_TMA_STOREES1Y_NS4_17SM90_U32x4_STSM_NENS4_39AutoVectorizingCopyWithAssumedAlignmentILi128EEEEEEvvEEEEvNT_6ParamsE)
        /*0038*/ 	.word	0x00000000


	//----- nvinfo : EIATTR_MIN_STACK_SIZE
	.align		4
.L_27:
        /*003c*/ 	.byte	0x04, 0x12
        /*003e*/ 	.short	(.L_29 - .L_28)
	.align		4
.L_28:
        /*0040*/ 	.word	index@(_ZN7cutlass13device_kernelINS_4gemm6kernel13GemmUniversalIN4cute5tupleIJiiiiEEENS1_10collective13CollectiveMmaINS1_35MainloopSm100TmaUmmaWarpSpecializedILi3ELi2ELi4ENS5_IJNS4_1CILi1EEESB_SB_EEEEENS5_IJNSA_ILi64EEENSA_ILi128EEESF_EEENS_6half_tENS5_IJlSB_lEEESH_SI_NS4_8TiledMMAINS4_8MMA_AtomIJNS4_20SM100_MMA_F16BF16_SSISH_SH_fLi64ELi128ELNS4_4UMMA5MajorE0ELSN_0ELNSM_7ScaleInE0ELSO_0EEEEEENS4_6LayoutISC_NS5_IJNSA_ILi0EEESS_SS_EEEEENS5_IJNS4_10UnderscoreESV_SV_EEEEENS4_13SM90_TMA_LOADENS4_14ComposedLayoutINS4_7SwizzleILi3ELi4ELi3EEENS4_18smem_ptr_flag_bitsILi16EEENSR_INS5_IJNSA_ILi8EEESE_EEENS5_IJSE_SB_EEEEEEEvNS4_8identityESY_S18_vS19_EENS_8epilogue10collective18CollectiveEpilogueINS1B_23Sm100TmaWarpSpecializedILi4ELi2ELi16ELb1ELb0EEEJSG_NS5_IJNSR_ISE_SB_EENSR_INSA_ILi32EEESB_EEEEESH_SI_SH_SI_NS1B_6fusion15FusionCallbacksIS1F_NS1K_17LinearCombinationISH_fSH_fLNS_15FloatRoundStyleE2EEESG_S1J_JEEENS4_5SM1004TMEM4LOAD26SM100_TMEM_LOAD_16dp256b4xESY_NSZ_INS10_ILi2ELi4ELi3EEES13_NSR_INS5_IJS14_S1H_EEENS5_IJS1H_SB_EEEEEEENS4_17SM75_U32x4_LDSM_NENS4_14SM90_TMA_STOREES1Y_NS4_17SM90_U32x4_STSM_NENS4_39AutoVectorizingCopyWithAssumedAlignmentILi128EEEEEEvvEEEEvNT_6ParamsE)
        /*0044*/ 	.word	0x00000000
.L_29:


//--------------------- .nv.compat                --------------------------
	.section	.nv.compat,"",@"SHT_CUDA_COMPAT_INFO"
	.align	4
        /*0000*/ 	.byte	0x02, 0x09, 0x01, 0x00, 0x02, 0x02, 0x02, 0x00, 0x02, 0x05, 0x05, 0x00, 0x03, 0x07, 0x01, 0x01
        /*0010*/ 	.byte	0x02, 0x03, 0x01, 0x00, 0x02, 0x06, 0x01, 0x00, 0x04, 0x0b, 0x08, 0x00, 0x09, 0x00, 0x00, 0x00
        /*0020*/ 	.byte	0x00, 0x00, 0x00, 0x00


//--------------------- .nv.info._ZN7cutlass13device_kernelINS_4gemm6kernel13GemmUniversalIN4cute5tupleIJiiiiEEENS1_10collective13CollectiveMmaINS1_35MainloopSm100TmaUmmaWarpSpecializedILi3ELi2ELi4ENS5_IJNS4_1CILi1EEESB_SB_EEEEENS5_IJNSA_ILi64EEENSA_ILi128EEESF_EEENS_6half_tENS5_IJlSB_lEEESH_SI_NS4_8TiledMMAINS4_8MMA_AtomIJNS4_20SM100_MMA_F16BF16_SSISH_SH_fLi64ELi128ELNS4_4UMMA5MajorE0ELSN_0ELNSM_7ScaleInE0ELSO_0EEEEEENS4_6LayoutISC_NS5_IJNSA_ILi0EEESS_SS_EEEEENS5_IJNS4_10UnderscoreESV_SV_EEEEENS4_13SM90_TMA_LOADENS4_14ComposedLayoutINS4_7SwizzleILi3ELi4ELi3EEENS4_18smem_ptr_flag_bitsILi16EEENSR_INS5_IJNSA_ILi8EEESE_EEENS5_IJSE_SB_EEEEEEEvNS4_8identityESY_S18_vS19_EENS_8epilogue10collective18CollectiveEpilogueINS1B_23Sm100TmaWarpSpecializedILi4ELi2ELi16ELb1ELb0EEEJSG_NS5_IJNSR_ISE_SB_EENSR_INSA_ILi32EEESB_EEEEESH_SI_SH_SI_NS1B_6fusion15FusionCallbacksIS1F_NS1K_17LinearCombinationISH_fSH_fLNS_15FloatRoundStyleE2EEESG_S1J_JEEENS4_5SM1004TMEM4LOAD26SM100_TMEM_LOAD_16dp256b4xESY_NSZ_INS10_ILi2ELi4ELi3EEES13_NSR_INS5_IJS14_S1H_EEENS5_IJS1H_SB_EEEEEEENS4_17SM75_U32x4_LDSM_NENS4_14SM90_TMA_STOREES1Y_NS4_17SM90_U32x4_STSM_NENS4_39AutoVectorizingCopyWithAssumedAlignmentILi128EEEEEEvvEEEEvNT_6ParamsE --------------------------
	.section	.nv.info._ZN7cutlass13device_kernelINS_4gemm6kernel13GemmUniversalIN4cute5tupleIJiiiiEEENS1_10collective13CollectiveMmaINS1_35MainloopSm100TmaUmmaWarpSpecializedILi3ELi2ELi4ENS5_IJNS4_1CILi1EEESB_SB_EEEEENS5_IJNSA_ILi64EEENSA_ILi128EEESF_EEENS_6half_tENS5_IJlSB_lEEESH_SI_NS4_8TiledMMAINS4_8MMA_AtomIJNS4_20SM100_MMA_F16BF16_SSISH_SH_fLi64ELi128ELNS4_4UMMA5MajorE0ELSN_0ELNSM_7ScaleInE0ELSO_0EEEEEENS4_6LayoutISC_NS5_IJNSA_ILi0EEESS_SS_EEEEENS5_IJNS4_10UnderscoreESV_SV_EEEEENS4_13SM90_TMA_LOADENS4_14ComposedLayoutINS4_7SwizzleILi3ELi4ELi3EEENS4_18smem_ptr_flag_bitsILi16EEENSR_INS5_IJNSA_ILi8EEESE_EEENS5_IJSE_SB_EEEEEEEvNS4_8identityESY_S18_vS19_EENS_8epilogue10collective18CollectiveEpilogueINS1B_23Sm100TmaWarpSpecializedILi4ELi2ELi16ELb1ELb0EEEJSG_NS5_IJNSR_ISE_SB_EENSR_INSA_ILi32EEESB_EEEEESH_SI_SH_SI_NS1B_6fusion15FusionCallbacksIS1F_NS1K_17LinearCombinationISH_fSH_fLNS_15FloatRoundStyleE2EEESG_S1J_JEEENS4_5SM1004TMEM4LOAD26SM100_TMEM_LOAD_16dp256b4xESY_NSZ_INS10_ILi2ELi4ELi3EEES13_NSR_INS5_IJS14_S1H_EEENS5_IJS1H_SB_EEEEEEENS4_17SM75_U32x4_LDSM_NENS4_14SM90_TMA_STOREES1Y_NS4_17SM90_U32x4_STSM_NENS4_39AutoVectorizingCopyWithAssumedAlignmentILi128EEEEEEvvEEEEvNT_6ParamsE,"",@"SHT_CUDA_INFO"
	.sectionflags	@""
	.align	4


	//----- nvinfo : EIATTR_CUDA_API_VERSION
	.align		4
        /*0000*/ 	.byte	0x04, 0x37
        /*0002*/ 	.short	(.L_31 - .L_30)
.L_30:
        /*0004*/ 	.word	0x00000082


	//----- nvinfo : EIATTR_KPARAM_INFO
	.align		4
.L_31:
        /*0008*/ 	.byte	0x04, 0x17
        /*000a*/ 	.short	(.L_33 - .L_32)
.L_32:
        /*000c*/ 	.word	0x00000000
        /*0010*/ 	.short	0x0000
        /*0012*/ 	.short	0x0000
        /*0014*/ 	.byte	0x00, 0xf0, 0x01, 0x20


	//----- nvinfo : EIATTR_AT_ENTRY_FRAGMENTS
	.align		4
.L_33:
        /*0018*/ 	.byte	0x04, 0x4f
        /*001a*/ 	.short	(.L_35 - .L_34)


	//   ....[0]....
.L_34:
        /*001c*/ 	.word	0x00000006


	//----- nvinfo : EIATTR_RESERVED_SMEM_USED
	.align		4
.L_35:
        /*0020*/ 	.byte	0x01, 0x41
	.zero		2


	//----- nvinfo : EIATTR_SPARSE_MMA_MASK
	.align		4
        /*0024*/ 	.byte	0x03, 0x50
        /*0026*/ 	.short	0x0000


	//----- nvinfo : EIATTR_TCGEN05_1CTA_USED
	.align		4
        /*0028*/ 	.byte	0x01, 0x51
	.zero		2


	//----- nvinfo : EIATTR_MAXREG_COUNT
	.align		4
        /*002c*/ 	.byte	0x03, 0x1b
        /*002e*/ 	.short	0x00ff


	//----- nvinfo : EIATTR_NUM_BARRIERS
	.align		4
        /*0030*/ 	.byte	0x02, 0x4c
        /*0032*/ 	.byte	0x07
	.zero		1


	//----- nvinfo : EIATTR_EXTERNS
	.align		4
        /*0034*/ 	.byte	0x04, 0x0f
        /*0036*/ 	.short	(.L_37 - .L_36)


	//   ....[0]....
	.align		4
.L_36:
        /*0038*/ 	.word	index@(__assertfail)


	//----- nvinfo : EIATTR_MERCURY_ISA_VERSION
	.align		4
.L_37:
        /*003c*/ 	.byte	0x03, 0x5f
        /*003e*/ 	.short	0x0101


	//----- nvinfo : EIATTR_INT_WARP_WIDE_INSTR_OFFSETS
	.align		4
        /*0040*/ 	.byte	0x04, 0x31
        /*0042*/ 	.short	(.L_39 - .L_38)


	//   ....[0]....
.L_38:
        /*0044*/ 	.word	0x00001f30


	//   ....[1]....
        /*0048*/ 	.word	0x00003b10


	//   ....[2]....
        /*004c*/ 	.word	0x00003b30


	//   ....[3]....
        /*0050*/ 	.word	0x00003b60


	//   ....[4]....
        /*0054*/ 	.word	0x000044a0


	//   ....[5]....
        /*0058*/ 	.word	0x00004510


	//   ....[6]....
        /*005c*/ 	.word	0x000045f0


	//   ....[7]....
        /*0060*/ 	.word	0x00004670


	//   ....[8]....
        /*0064*/ 	.word	0x00004780


	//   ....[9]....
        /*0068*/ 	.word	0x00004810


	//   ....[10]....
        /*006c*/ 	.word	0x000049f0


	//   ....[11]....
        /*0070*/ 	.word	0x00004b50


	//----- nvinfo : EIATTR_COOP_GROUP_MASK_REGIDS
	.align		4
.L_39:
        /*0074*/ 	.byte	0x04, 0x29
        /*0076*/ 	.short	(.L_41 - .L_40)


	//   ....[0]....
.L_40:
        /*0078*/ 	.word	0xffffffff


	//   ....[1]....
        /*007c*/ 	.word	0xffffffff


	//   ....[2]....
        /*0080*/ 	.word	0xffffffff


	//   ....[3]....
        /*0084*/ 	.word	0xffffffff


	//   ....[4]....
        /*0088*/ 	.word	0xffffffff


	//   ....[5]....
        /*008c*/ 	.word	0xffffffff


	//   ....[6]....
        /*0090*/ 	.word	0xffffffff


	//   ....[7]....
        /*0094*/ 	.word	0xffffffff


	//   ....[8]....
        /*0098*/ 	.word	0xffffffff


	//   ....[9]....
        /*009c*/ 	.word	0xffffffff


	//   ....[10]....
        /*00a0*/ 	.word	0xffffffff


	//   ....[11]....
        /*00a4*/ 	.word	0xffffffff


	//   ....[12]....
        /*00a8*/ 	.word	0xffffffff


	//----- nvinfo : EIATTR_COOP_GROUP_INSTR_OFFSETS
	.align		4
.L_41:
        /*00ac*/ 	.byte	0x04, 0x28
        /*00ae*/ 	.short	(.L_43 - .L_42)


	//   ....[0]....
.L_42:
        /*00b0*/ 	.word	0x00000090


	//   ....[1]....
        /*00b4*/ 	.word	0x000004d0


	//   ....[2]....
        /*00b8*/ 	.word	0x00000620


	//   ....[3]....
        /*00bc*/ 	.word	0x000007c0


	//   ....[4]....
        /*00c0*/ 	.word	0x000008c0


	//   ....[5]....
        /*00c4*/ 	.word	0x00000a30


	//   ....[6]....
        /*00c8*/ 	.word	0x00000bd0


	//   ....[7]....
        /*00cc*/ 	.word	0x00001e10


	//   ....[8]....
        /*00d0*/ 	.word	0x00002b60


	//   ....[9]....
        /*00d4*/ 	.word	0x00002d70


	//   ....[10]....
        /*00d8*/ 	.word	0x00002da0


	//   ....[11]....
        /*00dc*/ 	.word	0x000039f0


	//   ....[12]....
        /*00e0*/ 	.word	0x00003c20


	//----- nvinfo : EIATTR_VRC_CTA_INIT_COUNT
	.align		4
.L_43:
        /*00e4*/ 	.byte	0x02, 0x4a
        /*00e6*/ 	.byte	0x80
	.zero		1


	//----- nvinfo : EIATTR_SYSCALL_OFFSETS
	.align		4
        /*00e8*/ 	.byte	0x04, 0x46
        /*00ea*/ 	.short	(.L_45 - .L_44)


	//   ....[0]....
.L_44:
        /*00ec*/ 	.word	0x00005600


	//   ....[1]....
        /*00f0*/ 	.word	0x000056f0


	//   ....[2]....
        /*00f4*/ 	.word	0x00005e50


	//   ....[3]....
        /*00f8*/ 	.word	0x00006700


	//   ....[4]....
        /*00fc*/ 	.word	0x00006f80


	//   ....[5]....
        /*0100*/ 	.word	0x00007800


	//----- nvinfo : EIATTR_MBARRIER_INSTR_OFFSETS
	.align		4
.L_45:
        /*0104*/ 	.byte	0x04, 0x39
        /*0106*/ 	.short	(.L_47 - .L_46)


	//   ....[0]....
.L_46:
        /*0108*/ 	.word	0x000005b0
        /*010c*/ 	.word	0x000000ff
        /*0110*/ 	.word	0x00000000
        /*0114*/ 	.short	0x0100
        /*0116*/ 	.byte	0x05
	.zero		1


	//   ....[1]....
        /*0118*/ 	.word	0x000005c0
        /*011c*/ 	.word	0x000000ff
        /*0120*/ 	.word	0x00000018
        /*0124*/ 	.short	0x0100
        /*0126*/ 	.byte	0x05
	.zero		1


	//   ....[2]....
        /*0128*/ 	.word	0x000005d0
        /*012c*/ 	.word	0x000000ff
        /*0130*/ 	.word	0x00000008
        /*0134*/ 	.short	0x0100
        /*0136*/ 	.byte	0x05
	.zero		1


	//   ....[3]....
        /*0138*/ 	.word	0x000005e0
        /*013c*/ 	.word	0x000000ff
        /*0140*/ 	.word	0x00000020
        /*0144*/ 	.short	0x0100
        /*0146*/ 	.byte	0x05
	.zero		1


	//   ....[4]....
        /*0148*/ 	.word	0x000005f0
        /*014c*/ 	.word	0x000000ff
        /*0150*/ 	.word	0x00000010
        /*0154*/ 	.short	0x0100
        /*0156*/ 	.byte	0x05
	.zero		1


	//   ....[5]....
        /*0158*/ 	.word	0x00000600
        /*015c*/ 	.word	0x000000ff
        /*0160*/ 	.word	0x00000028
        /*0164*/ 	.short	0x0100
        /*0166*/ 	.byte	0x05
	.zero		1


	//   ....[6]....
        /*0168*/ 	.word	0x00000730
        /*016c*/ 	.word	0x000000ff
        /*0170*/ 	.word	0x00000030
        /*0174*/ 	.short	0x0100
        /*0176*/ 	.byte	0x07
	.zero		1


	//   ....[7]....
        /*0178*/ 	.word	0x00000740
        /*017c*/ 	.word	0x000000ff
        /*0180*/ 	.word	0x00000050
        /*0184*/ 	.short	0x0100
        /*0186*/ 	.byte	0x07
	.zero		1


	//   ....[8]....
        /*0188*/ 	.word	0x00000750
        /*018c*/ 	.word	0x000000ff
        /*0190*/ 	.word	0x00000038
        /*0194*/ 	.short	0x0100
        /*0196*/ 	.byte	0x07
	.zero		1


	//   ....[9]....
        /*0198*/ 	.word	0x00000760
        /*019c*/ 	.word	0x000000ff
        /*01a0*/ 	.word	0x00000058
        /*01a4*/ 	.short	0x0100
        /*01a6*/ 	.byte	0x07
	.zero		1


	//   ....[10]....
        /*01a8*/ 	.word	0x00000770
        /*01ac*/ 	.word	0x000000ff
        /*01b0*/ 	.word	0x00000040
        /*01b4*/ 	.short	0x0100
        /*01b6*/ 	.byte	0x07
	.zero		1


	//   ....[11]....
        /*01b8*/ 	.word	0x00000780
        /*01bc*/ 	.word	0x000000ff
        /*01c0*/ 	.word	0x00000060
        /*01c4*/ 	.short	0x0100
        /*01c6*/ 	.byte	0x07
	.zero		1


	//   ....[12]....
        /*01c8*/ 	.word	0x00000790
        /*01cc*/ 	.word	0x000000ff
        /*01d0*/ 	.word	0x00000048
        /*01d4*/ 	.short	0x0100
        /*01d6*/ 	.byte	0x07
	.zero		1


	//   ....[13]....
        /*01d8*/ 	.word	0x000007a0
        /*01dc*/ 	.word	0x000000ff
        /*01e0*/ 	.word	0x00000068
        /*01e4*/ 	.short	0x0100
        /*01e6*/ 	.byte	0x07
	.zero		1


	//   ....[14]....
        /*01e8*/ 	.word	0x00000890
        /*01ec*/ 	.word	0x000000ff
        /*01f0*/ 	.word	0x00000070
        /*01f4*/ 	.short	0x0100
        /*01f6*/ 	.byte	0x05
	.zero		1


	//   ....[15]....
        /*01f8*/ 	.word	0x000008a0
        /*01fc*/ 	.word	0x000000ff
        /*0200*/ 	.word	0x00000078
        /*0204*/ 	.short	0x0100
        /*0206*/ 	.byte	0x05
	.zero		1


	//   ....[16]....
        /*0208*/ 	.word	0x000009e0
        /*020c*/ 	.word	0x000000ff
        /*0210*/ 	.word	0x00000080
        /*0214*/ 	.short	0x0100
        /*0216*/ 	.byte	0x05
	.zero		1


	//   ....[17]....
        /*0218*/ 	.word	0x000009f0
        /*021c*/ 	.word	0x000000ff
        /*0220*/ 	.word	0x00000090
        /*0224*/ 	.short	0x0100
        /*0226*/ 	.byte	0x05
	.zero		1


	//   ....[18]....
        /*0228*/ 	.word	0x00000a00
        /*022c*/ 	.word	0x000000ff
        /*0230*/ 	.word	0x00000088
        /*0234*/ 	.short	0x0100
        /*0236*/ 	.byte	0x05
	.zero		1


	//   ....[19]....
        /*0238*/ 	.word	0x00000a10
        /*023c*/ 	.word	0x000000ff
        /*0240*/ 	.word	0x00000098
        /*0244*/ 	.short	0x0100
        /*0246*/ 	.byte	0x05
	.zero		1


	//   ....[20]....
        /*0248*/ 	.word	0x00000b40
        /*024c*/ 	.word	0x000000ff
        /*0250*/ 	.word	0x000000a0
        /*0254*/ 	.short	0x0100
        /*0256*/ 	.byte	0x07
	.zero		1


	//   ....[21]....
        /*0258*/ 	.word	0x00000b50
        /*025c*/ 	.word	0x000000ff
        /*0260*/ 	.word	0x000000c0
        /*0264*/ 	.short	0x0100
        /*0266*/ 	.byte	0x07
	.zero		1


	//   ....[22]....
        /*0268*/ 	.word	0x00000b60
        /*026c*/ 	.word	0x000000ff
        /*0270*/ 	.word	0x000000a8
        /*0274*/ 	.short	0x0100
        /*0276*/ 	.byte	0x07
	.zero		1


	//   ....[23]....
        /*0278*/ 	.word	0x00000b70
        /*027c*/ 	.word	0x000000ff
        /*0280*/ 	.word	0x000000c8
        /*0284*/ 	.short	0x0100
        /*0286*/ 	.byte	0x07
	.zero		1


	//   ....[24]....
        /*0288*/ 	.word	0x00000b80
        /*028c*/ 	.word	0x000000ff
        /*0290*/ 	.word	0x000000b0
        /*0294*/ 	.short	0x0100
        /*0296*/ 	.byte	0x07
	.zero		1


	//   ....[25]....
        /*0298*/ 	.word	0x00000b90
        /*029c*/ 	.word	0x000000ff
        /*02a0*/ 	.word	0x000000d0
        /*02a4*/ 	.short	0x0100
        /*02a6*/ 	.byte	0x07
	.zero		1


	//   ....[26]....
        /*02a8*/ 	.word	0x00000ba0
        /*02ac*/ 	.word	0x000000ff
        /*02b0*/ 	.word	0x000000b8
        /*02b4*/ 	.short	0x0100
        /*02b6*/ 	.byte	0x07
	.zero		1


	//   ....[27]....
        /*02b8*/ 	.word	0x00000bb0
        /*02bc*/ 	.word	0x000000ff
        /*02c0*/ 	.word	0x000000d8
        /*02c4*/ 	.short	0x0100
        /*02c6*/ 	.byte	0x07
	.zero		1


	//   ....[28]....
        /*02c8*/ 	.word	0x00000ca0
        /*02cc*/ 	.word	0x000000ff
        /*02d0*/ 	.word	0x000000e0
        /*02d4*/ 	.short	0x0100
        /*02d6*/ 	.byte	0x05
	.zero		1


	//   ....[29]....
        /*02d8*/ 	.word	0x00000cb0
        /*02dc*/ 	.word	0x000000ff
        /*02e0*/ 	.word	0x000000f0
        /*02e4*/ 	.short	0x0100
        /*02e6*/ 	.byte	0x05
	.zero		1


	//   ....[30]....
        /*02e8*/ 	.word	0x00000cc0
        /*02ec*/ 	.word	0x000000ff
        /*02f0*/ 	.word	0x000000e8
        /*02f4*/ 	.short	0x0100
        /*02f6*/ 	.byte	0x05
	.zero		1


	//   ....[31]....
        /*02f8*/ 	.word	0x00000cd0
        /*02fc*/ 	.word	0x000000ff
        /*0300*/ 	.word	0x000000f8
        /*0304*/ 	.short	0x0100
        /*0306*/ 	.byte	0x05
	.zero		1


	//   ....[32]....
        /*0308*/ 	.word	0x000015b0
        /*030c*/ 	.word	0x00000003
        /*0310*/ 	.word	0x000000f0
        /*0314*/ 	.short	0x010a
        /*0316*/ 	.byte	0xff
	.zero		1


	//   ....[33]....
        /*0318*/ 	.word	0x000015e0
        /*031c*/ 	.word	0x00000003
        /*0320*/ 	.word	0x000000e0
        /*0324*/ 	.short	0x0101
        /*0326*/ 	.byte	0xff
	.zero		1


	//   ....[34]....
        /*0328*/ 	.word	0x000016b0
        /*032c*/ 	.word	0x000000ff
        /*0330*/ 	.word	0x00000018
        /*0334*/ 	.short	0x010a
        /*0336*/ 	.byte	0x08
	.zero		1


	//   ....[35]....
        /*0338*/ 	.word	0x00001750
        /*033c*/ 	.word	0x000000ff
        /*0340*/ 	.word	0x00000018
        /*0344*/ 	.short	0x010a
        /*0346*/ 	.byte	0x21
	.zero		1


	//   ....[36]....
        /*0348*/ 	.word	0x000018a0
        /*034c*/ 	.word	0x000000ff
        /*0350*/ 	.word	0x00000018
        /*0354*/ 	.short	0x010a
        /*0356*/ 	.byte	0x08
	.zero		1


	//   ....[37]....
        /*0358*/ 	.word	0x00001a70
        /*035c*/ 	.word	0x000000ff
        /*0360*/ 	.word	0x00000078
        /*0364*/ 	.short	0x0101
        /*0366*/ 	.byte	0x04
	.zero		1


	//   ....[38]....
        /*0368*/ 	.word	0x00001a90
        /*036c*/ 	.word	0x000000ff
        /*0370*/ 	.word	0x00000018
        /*0374*/ 	.short	0x010a
        /*0376*/ 	.byte	0x08
	.zero		1


	//   ....[39]....
        /*0378*/ 	.word	0x00001b10
        /*037c*/ 	.word	0x000000ff
        /*0380*/ 	.word	0x00000018
        /*0384*/ 	.short	0x010a
        /*0386*/ 	.byte	0x21
	.zero		1


	//   ....[40]....
        /*0388*/ 	.word	0x00001c60
        /*038c*/ 	.word	0x000000ff
        /*0390*/ 	.word	0x00000018
        /*0394*/ 	.short	0x010a
        /*0396*/ 	.byte	0x08
	.zero		1


	//   ....[41]....
        /*0398*/ 	.word	0x00001e40
        /*039c*/ 	.word	0x00000002
        /*03a0*/ 	.word	0x00000080
        /*03a4*/ 	.short	0x010a
        /*03a6*/ 	.byte	0xff
	.zero		1


	//   ....[42]....
        /*03a8*/ 	.word	0x00001f00
        /*03ac*/ 	.word	0x00000002
        /*03b0*/ 	.word	0x00000000
        /*03b4*/ 	.short	0x0101
        /*03b6*/ 	.byte	0xff
	.zero		1


	//   ....[43]....
        /*03b8*/ 	.word	0x00002460
        /*03bc*/ 	.word	0x000000ff
        /*03c0*/ 	.word	0x00000000
        /*03c4*/ 	.short	0x010a
        /*03c6*/ 	.byte	0x05
	.zero		1


	//   ....[44]....
        /*03c8*/ 	.word	0x000024f0
        /*03cc*/ 	.word	0x000000ff
        /*03d0*/ 	.word	0x00000000
        /*03d4*/ 	.short	0x010a
        /*03d6*/ 	.byte	0x05
	.zero		1


	//   ....[45]....
        /*03d8*/ 	.word	0x00002590
        /*03dc*/ 	.word	0x00000000
        /*03e0*/ 	.word	0x00000000
        /*03e4*/ 	.short	0x010a
        /*03e6*/ 	.byte	0xff
	.zero		1


	//   ....[46]....
        /*03e8*/ 	.word	0x000026b0
        /*03ec*/ 	.word	0x00000000
        /*03f0*/ 	.word	0x000000e0
        /*03f4*/ 	.short	0x010a
        /*03f6*/ 	.byte	0xff
	.zero		1


	//   ....[47]....
        /*03f8*/ 	.word	0x00002710
        /*03fc*/ 	.word	0x00000004
        /*0400*/ 	.word	0x00000000
        /*0404*/ 	.short	0x0101
        /*0406*/ 	.byte	0xff
	.zero		1


	//   ....[48]....
        /*0408*/ 	.word	0x00002730
        /*040c*/ 	.word	0x000000ff
        /*0410*/ 	.word	0x00000090
        /*0414*/ 	.short	0x010a
        /*0416*/ 	.byte	0x05
	.zero		1


	//   ....[49]....
        /*0418*/ 	.word	0x00002850
        /*041c*/ 	.word	0x00000000
        /*0420*/ 	.word	0x00000080
        /*0424*/ 	.short	0x010a
        /*0426*/ 	.byte	0xff
	.zero		1


	//   ....[50]....
        /*0428*/ 	.word	0x00002960
        /*042c*/ 	.word	0x00000000
        /*0430*/ 	.word	0x00000000
        /*0434*/ 	.short	0x0101
        /*0436*/ 	.byte	0xff
	.zero		1


	//   ....[51]....
        /*0438*/ 	.word	0x000029f0
        /*043c*/ 	.word	0x000000ff
        /*0440*/ 	.word	0x00000090
        /*0444*/ 	.short	0x0106
        /*0446*/ 	.byte	0x05
	.zero		1


	//   ....[52]....
        /*0448*/ 	.word	0x00002a10
        /*044c*/ 	.word	0x000000ff
        /*0450*/ 	.word	0x00000090
        /*0454*/ 	.short	0x010a
        /*0456*/ 	.byte	0x05
	.zero		1


	//   ....[53]....
        /*0458*/ 	.word	0x00002aa0
        /*045c*/ 	.word	0x000000ff
        /*0460*/ 	.word	0x00000090
        /*0464*/ 	.short	0x0106
        /*0466*/ 	.byte	0x04
	.zero		1


	//   ....[54]....
        /*0468*/ 	.word	0x00002ae0
        /*046c*/ 	.word	0x00000000
        /*0470*/ 	.word	0x00000090
        /*0474*/ 	.short	0x010a
        /*0476*/ 	.byte	0xff
	.zero		1


	//   ....[55]....
        /*0478*/ 	.word	0x000030a0
        /*047c*/ 	.word	0x00000000
        /*0480*/ 	.word	0x00000080
        /*0484*/ 	.short	0x010a
        /*0486*/ 	.byte	0xff
	.zero		1


	//   ....[56]....
        /*0488*/ 	.word	0x000031b0
        /*048c*/ 	.word	0x00000003
        /*0490*/ 	.word	0x00000000
        /*0494*/ 	.short	0x0101
        /*0496*/ 	.byte	0xff
	.zero		1


	//   ....[57]....
        /*0498*/ 	.word	0x000031c0
        /*049c*/ 	.word	0x000000ff
        /*04a0*/ 	.word	0x00000000
        /*04a4*/ 	.short	0x010a
        /*04a6*/ 	.byte	0x07
	.zero		1


	//   ....[58]....
        /*04a8*/ 	.word	0x00003240
        /*04ac*/ 	.word	0x000000ff
        /*04b0*/ 	.word	0x000000c0
        /*04b4*/ 	.short	0x010a
        /*04b6*/ 	.byte	0x06
	.zero		1


	//   ....[59]....
        /*04b8*/ 	.word	0x00003310
        /*04bc*/ 	.word	0x000000ff
        /*04c0*/ 	.word	0x00000000
        /*04c4*/ 	.short	0x010a
        /*04c6*/ 	.byte	0x0b
	.zero		1


	//   ....[60]....
        /*04c8*/ 	.word	0x00003440
        /*04cc*/ 	.word	0x000000ff
        /*04d0*/ 	.word	0x00000000
        /*04d4*/ 	.short	0x010a
        /*04d6*/ 	.byte	0x22
	.zero		1


	//   ....[61]....
        /*04d8*/ 	.word	0x00003820
        /*04dc*/ 	.word	0x000000ff
        /*04e0*/ 	.word	0x00000000
        /*04e4*/ 	.short	0x010a
        /*04e6*/ 	.byte	0x06
	.zero		1


	//   ....[62]....
        /*04e8*/ 	.word	0x000038b0
        /*04ec*/ 	.word	0x000000ff
        /*04f0*/ 	.word	0x00000000
        /*04f4*/ 	.short	0x010a
        /*04f6*/ 	.byte	0x06
	.zero		1


	//   ....[63]....
        /*04f8*/ 	.word	0x00003940
        /*04fc*/ 	.word	0x000000ff
        /*0500*/ 	.word	0x00000000
        /*0504*/ 	.short	0x010a
        /*0506*/ 	.byte	0x06
	.zero		1


	//   ....[64]....
        /*0508*/ 	.word	0x000039d0
        /*050c*/ 	.word	0x000000ff
        /*0510*/ 	.word	0x00000000
        /*0514*/ 	.short	0x010a
        /*0516*/ 	.byte	0x07
	.zero		1


	//   ....[65]....
        /*0518*/ 	.word	0x00003e50
        /*051c*/ 	.word	0x00000000
        /*0520*/ 	.word	0x00000080
        /*0524*/ 	.short	0x010a
        /*0526*/ 	.byte	0xff
	.zero		1


	//   ....[66]....
        /*0528*/ 	.word	0x00003f10
        /*052c*/ 	.word	0x00000000
        /*0530*/ 	.word	0x00000000
        /*0534*/ 	.short	0x0101
        /*0536*/ 	.byte	0xff
	.zero		1


	//   ....[67]....
        /*0538*/ 	.word	0x00004230
        /*053c*/ 	.word	0x000000ff
        /*0540*/ 	.word	0x00000078
        /*0544*/ 	.short	0x010a
        /*0546*/ 	.byte	0x07
	.zero		1


	//   ....[68]....
        /*0548*/ 	.word	0x00004420
        /*054c*/ 	.word	0x000000ff
        /*0550*/ 	.word	0x00000050
        /*0554*/ 	.short	0x010a
        /*0556*/ 	.byte	0x07
	.zero		1


	//   ....[69]....
        /*0558*/ 	.word	0x00004590
        /*055c*/ 	.word	0x000000ff
        /*0560*/ 	.word	0x00000030
        /*0564*/ 	.short	0x010b
        /*0566*/ 	.byte	0x07
	.zero		1


	//   ....[70]....
        /*0568*/ 	.word	0x000045a0
        /*056c*/ 	.word	0x000000ff
        /*0570*/ 	.word	0x00000000
        /*0574*/ 	.short	0x0101
        /*0576*/ 	.byte	0x08
	.zero		1


	//   ....[71]....
        /*0578*/ 	.word	0x000045c0
        /*057c*/ 	.word	0x000000ff
        /*0580*/ 	.word	0x00000058
        /*0584*/ 	.short	0x010a
        /*0586*/ 	.byte	0x07
	.zero		1


	//   ....[72]....
        /*0588*/ 	.word	0x00004720
        /*058c*/ 	.word	0x000000ff
        /*0590*/ 	.word	0x00000038
        /*0594*/ 	.short	0x010b
        /*0596*/ 	.byte	0x07
	.zero		1


	//   ....[73]....
        /*0598*/ 	.word	0x00004730
        /*059c*/ 	.word	0x000000ff
        /*05a0*/ 	.word	0x00000000
        /*05a4*/ 	.short	0x0101
        /*05a6*/ 	.byte	0x08
	.zero		1


	//   ....[74]....
        /*05a8*/ 	.word	0x00004740
        /*05ac*/ 	.word	0x000000ff
        /*05b0*/ 	.word	0x00000060
        /*05b4*/ 	.short	0x010a
        /*05b6*/ 	.byte	0x07
	.zero		1


	//   ....[75]....
        /*05b8*/ 	.word	0x000048e0
        /*05bc*/ 	.word	0x000000ff
        /*05c0*/ 	.word	0x00000040
        /*05c4*/ 	.short	0x010b
        /*05c6*/ 	.byte	0x07
	.zero		1


	//   ....[76]....
        /*05c8*/ 	.word	0x00004950
        /*05cc*/ 	.word	0x000000ff
        /*05d0*/ 	.word	0x00000000
        /*05d4*/ 	.short	0x0101
        /*05d6*/ 	.byte	0x08
	.zero		1


	//   ....[77]....
        /*05d8*/ 	.word	0x00004980
        /*05dc*/ 	.word	0x000000ff
        /*05e0*/ 	.word	0x00000068
        /*05e4*/ 	.short	0x010a
        /*05e6*/ 	.byte	0x07
	.zero		1


	//   ....[78]....
        /*05e8*/ 	.word	0x00004b90
        /*05ec*/ 	.word	0x000000ff
        /*05f0*/ 	.word	0x00000048
        /*05f4*/ 	.short	0x010b
        /*05f6*/ 	.byte	0x07
	.zero		1


	//   ....[79]....
        /*05f8*/ 	.word	0x00004bb0
        /*05fc*/ 	.word	0x000000ff
        /*0600*/ 	.word	0x00000000
        /*0604*/ 	.short	0x0101
        /*0606*/ 	.byte	0x0d
	.zero		1


	//   ....[80]....
        /*0608*/ 	.word	0x00004be0
        /*060c*/ 	.word	0x000000ff
        /*0610*/ 	.word	0x00000050
        /*0614*/ 	.short	0x010a
        /*0616*/ 	.byte	0x07
	.zero		1


	//   ....[81]....
        /*0618*/ 	.word	0x00004c00
        /*061c*/ 	.word	0x000000ff
        /*0620*/ 	.word	0x00000058
        /*0624*/ 	.short	0x010a
        /*0626*/ 	.byte	0x07
	.zero		1


	//   ....[82]....
        /*0628*/ 	.word	0x00004c20
        /*062c*/ 	.word	0x000000ff
        /*0630*/ 	.word	0x00000060
        /*0634*/ 	.short	0x010a
        /*0636*/ 	.byte	0x07
	.zero		1


	//   ....[83]....
        /*0638*/ 	.word	0x00004c60
        /*063c*/ 	.word	0x00000000
        /*0640*/ 	.word	0x00000068
        /*0644*/ 	.short	0x010a
        /*0646*/ 	.byte	0xff
	.zero		1


	//   ....[84]....
        /*0648*/ 	.word	0x00004fc0
        /*064c*/ 	.word	0x00000000
        /*0650*/ 	.word	0x00000080
        /*0654*/ 	.short	0x010a
        /*0656*/ 	.byte	0xff
	.zero		1


	//   ....[85]....
        /*0658*/ 	.word	0x000050d0
        /*065c*/ 	.word	0x00000000
        /*0660*/ 	.word	0x00000000
        /*0664*/ 	.short	0x0101
        /*0666*/ 	.byte	0xff
	.zero		1


	//   ....[86]....
        /*0668*/ 	.word	0x00005b30
        /*066c*/ 	.word	0x000000ff
        /*0670*/ 	.word	0x00000030
        /*0674*/ 	.short	0x010a
        /*0676*/ 	.byte	0x30
	.zero		1


	//   ....[87]....
        /*0678*/ 	.word	0x00005ba0
        /*067c*/ 	.word	0x0000004f
        /*0680*/ 	.word	0x000000a0
        /*0684*/ 	.short	0x010a
        /*0686*/ 	.byte	0xff
	.zero		1


	//   ....[88]....
        /*0688*/ 	.word	0x00005c50
        /*068c*/ 	.word	0x000000ff
        /*0690*/ 	.word	0x00000030
        /*0694*/ 	.short	0x010a
        /*0696*/ 	.byte	0x30
	.zero		1


	//   ....[89]....
        /*0698*/ 	.word	0x00005d30
        /*069c*/ 	.word	0x0000004f
        /*06a0*/ 	.word	0x000000a0
        /*06a4*/ 	.short	0x010a
        /*06a6*/ 	.byte	0xff
	.zero		1


	//   ....[90]....
        /*06a8*/ 	.word	0x00006460
        /*06ac*/ 	.word	0x00000000
        /*06b0*/ 	.word	0x00000000
        /*06b4*/ 	.short	0x0101
        /*06b6*/ 	.byte	0xff
	.zero		1


	//   ....[91]....
        /*06b8*/ 	.word	0x00006470
        /*06bc*/ 	.word	0x00000003
        /*06c0*/ 	.word	0x00000030
        /*06c4*/ 	.short	0x010a
        /*06c6*/ 	.byte	0xff
	.zero		1


	//   ....[92]....
        /*06c8*/ 	.word	0x00006530
        /*06cc*/ 	.word	0x00000003
        /*06d0*/ 	.word	0x00000030
        /*06d4*/ 	.short	0x010a
        /*06d6*/ 	.byte	0xff
	.zero		1


	//   ....[93]....
        /*06d8*/ 	.word	0x00006ce0
        /*06dc*/ 	.word	0x00000026
        /*06e0*/ 	.word	0x00000000
        /*06e4*/ 	.short	0x0101
        /*06e6*/ 	.byte	0xff
	.zero		1


	//   ....[94]....
        /*06e8*/ 	.word	0x00006d00
        /*06ec*/ 	.word	0x00000053
        /*06f0*/ 	.word	0x00000030
        /*06f4*/ 	.short	0x010a
        /*06f6*/ 	.byte	0xff
	.zero		1


	//   ....[95]....
        /*06f8*/ 	.word	0x00006db0
        /*06fc*/ 	.word	0x00000053
        /*0700*/ 	.word	0x00000030
        /*0704*/ 	.short	0x010a
        /*0706*/ 	.byte	0xff
	.zero		1


	//   ....[96]....
        /*0708*/ 	.word	0x00007560
        /*070c*/ 	.word	0x00000026
        /*0710*/ 	.word	0x00000000
        /*0714*/ 	.short	0x0101
        /*0716*/ 	.byte	0xff
	.zero		1


	//   ....[97]....
        /*0718*/ 	.word	0x00007580
        /*071c*/ 	.word	0x00000058
        /*0720*/ 	.word	0x00000030
        /*0724*/ 	.short	0x010a
        /*0726*/ 	.byte	0xff
	.zero		1


	//   ....[98]....
        /*0728*/ 	.word	0x00007630
        /*072c*/ 	.word	0x00000058
        /*0730*/ 	.word	0x00000030
        /*0734*/ 	.short	0x010a
        /*0736*/ 	.byte	0xff
	.zero		1


	//   ....[99]....
        /*0738*/ 	.word	0x00007960
        /*073c*/ 	.word	0x000000ff
        /*0740*/ 	.word	0x00000000
        /*0744*/ 	.short	0x0101
        /*0746*/ 	.byte	0x05
	.zero		1


	//   ....[100]....
        /*0748*/ 	.word	0x00007e40
        /*074c*/ 	.word	0x00000002
        /*0750*/ 	.word	0x00000000
        /*0754*/ 	.short	0x0101
        /*0756*/ 	.byte	0xff
	.zero		1


	//   ....[101]....
        /*0758*/ 	.word	0x000080b0
        /*075c*/ 	.word	0x000000ff
        /*0760*/ 	.word	0x00000000
        /*0764*/ 	.short	0x0101
        /*0766*/ 	.byte	0x04
	.zero		1


	//   ....[102]....
        /*0768*/ 	.word	0x000080d0
        /*076c*/ 	.word	0x00000003
        /*0770*/ 	.word	0x000000f0
        /*0774*/ 	.short	0x010a
        /*0776*/ 	.byte	0xff
	.zero		1


	//   ....[103]....
        /*0778*/ 	.word	0x00008130
        /*077c*/ 	.word	0x00000002
        /*0780*/ 	.word	0x00000018
        /*0784*/ 	.short	0x010a
        /*0786*/ 	.byte	0xff
	.zero		1


	//   ....[104]....
        /*0788*/ 	.word	0x00008190
        /*078c*/ 	.word	0x00000002
        /*0790*/ 	.word	0x00000018
        /*0794*/ 	.short	0x010a
        /*0796*/ 	.byte	0xff
	.zero		1


	//   ....[105]....
        /*0798*/ 	.word	0x000081e0
        /*079c*/ 	.word	0x00000002
        /*07a0*/ 	.word	0x00000080
        /*07a4*/ 	.short	0x010a
        /*07a6*/ 	.byte	0xff
	.zero		1


	//   ....[106]....
        /*07a8*/ 	.word	0x00008240
        /*07ac*/ 	.word	0x00000000
        /*07b0*/ 	.word	0x00000000
        /*07b4*/ 	.short	0x010a
        /*07b6*/ 	.byte	0xff
	.zero		1


	//   ....[107]....
        /*07b8*/ 	.word	0x000082a0
        /*07bc*/ 	.word	0x00000000
        /*07c0*/ 	.word	0x00000000
        /*07c4*/ 	.short	0x010a
        /*07c6*/ 	.byte	0xff
	.zero		1


	//   ....[108]....
        /*07c8*/ 	.word	0x000082f0
        /*07cc*/ 	.word	0x00000000
        /*07d0*/ 	.word	0x000000e0
        /*07d4*/ 	.short	0x010a
        /*07d6*/ 	.byte	0xff
	.zero		1


	//   ....[109]....
        /*07d8*/ 	.word	0x00008350
        /*07dc*/ 	.word	0x00000000
        /*07e0*/ 	.word	0x00000090
        /*07e4*/ 	.short	0x010a
        /*07e6*/ 	.byte	0xff
	.zero		1


	//   ....[110]....
        /*07e8*/ 	.word	0x000083a0
        /*07ec*/ 	.word	0x00000000
        /*07f0*/ 	.word	0x00000080
        /*07f4*/ 	.short	0x010a
        /*07f6*/ 	.byte	0xff
	.zero		1


	//   ....[111]....
        /*07f8*/ 	.word	0x00008400
        /*07fc*/ 	.word	0x00000000
        /*0800*/ 	.word	0x00000090
        /*0804*/ 	.short	0x010a
        /*0806*/ 	.byte	0xff
	.zero		1


	//   ....[112]....
        /*0808*/ 	.word	0x00008450
        /*080c*/ 	.word	0x00000000
        /*0810*/ 	.word	0x00000080
        /*0814*/ 	.short	0x010a
        /*0816*/ 	.byte	0xff
	.zero		1


	//   ....[113]....
        /*0818*/ 	.word	0x000084b0
        /*081c*/ 	.word	0x00000003
        /*0820*/ 	.word	0x000000c0
        /*0824*/ 	.short	0x010a
        /*0826*/ 	.byte	0xff
	.zero		1


	//   ....[114]....
        /*0828*/ 	.word	0x00008510
        /*082c*/ 	.word	0x00000000
        /*0830*/ 	.word	0x00000000
        /*0834*/ 	.short	0x010a
        /*0836*/ 	.byte	0xff
	.zero		1


	//   ....[115]....
        /*0838*/ 	.word	0x00008570
        /*083c*/ 	.word	0x00000000
        /*0840*/ 	.word	0x00000000
        /*0844*/ 	.short	0x010a
        /*0846*/ 	.byte	0xff
	.zero		1


	//   ....[116]....
        /*0848*/ 	.word	0x000085d0
        /*084c*/ 	.word	0x00000000
        /*0850*/ 	.word	0x00000000
        /*0854*/ 	.short	0x010a
        /*0856*/ 	.byte	0xff
	.zero		1


	//   ....[117]....
        /*0858*/ 	.word	0x00008630
        /*085c*/ 	.word	0x00000000
        /*0860*/ 	.word	0x00000000
        /*0864*/ 	.short	0x010a
        /*0866*/ 	.byte	0xff
	.zero		1


	//   ....[118]....
        /*0868*/ 	.word	0x00008690
        /*086c*/ 	.word	0x00000000
        /*0870*/ 	.word	0x00000000
        /*0874*/ 	.short	0x010a
        /*0876*/ 	.byte	0xff
	.zero		1


	//   ....[119]....
        /*0878*/ 	.word	0x000086e0
        /*087c*/ 	.word	0x00000000
        /*0880*/ 	.word	0x00000080
        /*0884*/ 	.short	0x010a
        /*0886*/ 	.byte	0xff
	.zero		1


	//   ....[120]....
        /*0888*/ 	.word	0x00008740
        /*088c*/ 	.word	0x00000000
        /*0890*/ 	.word	0x00000078
        /*0894*/ 	.short	0x010a
        /*0896*/ 	.byte	0xff
	.zero		1


	//   ....[121]....
        /*0898*/ 	.word	0x000087a0
        /*089c*/ 	.word	0x00000003
        /*08a0*/ 	.word	0x00000050
        /*08a4*/ 	.short	0x010a
        /*08a6*/ 	.byte	0xff
	.zero		1


	//   ....[122]....
        /*08a8*/ 	.word	0x00008800
        /*08ac*/ 	.word	0x00000003
        /*08b0*/ 	.word	0x00000058
        /*08b4*/ 	.short	0x010a
        /*08b6*/ 	.byte	0xff
	.zero		1


	//   ....[123]....
        /*08b8*/ 	.word	0x00008860
        /*08bc*/ 	.word	0x00000003
        /*08c0*/ 	.word	0x00000060
        /*08c4*/ 	.short	0x010a
        /*08c6*/ 	.byte	0xff
	.zero		1


	//   ....[124]....
        /*08c8*/ 	.word	0x000088c0
        /*08cc*/ 	.word	0x00000003
        /*08d0*/ 	.word	0x00000068
        /*08d4*/ 	.short	0x010a
        /*08d6*/ 	.byte	0xff
	.zero		1


	//   ....[125]....
        /*08d8*/ 	.word	0x00008920
        /*08dc*/ 	.word	0x00000000
        /*08e0*/ 	.word	0x00000050
        /*08e4*/ 	.short	0x010a
        /*08e6*/ 	.byte	0xff
	.zero		1


	//   ....[126]....
        /*08e8*/ 	.word	0x00008980
        /*08ec*/ 	.word	0x00000000
        /*08f0*/ 	.word	0x00000058
        /*08f4*/ 	.short	0x010a
        /*08f6*/ 	.byte	0xff
	.zero		1


	//   ....[127]....
        /*08f8*/ 	.word	0x000089e0
        /*08fc*/ 	.word	0x00000000
        /*0900*/ 	.word	0x00000060
        /*0904*/ 	.short	0x010a
        /*0906*/ 	.byte	0xff
	.zero		1


	//   ....[128]....
        /*0908*/ 	.word	0x00008a30
        /*090c*/ 	.word	0x00000000
        /*0910*/ 	.word	0x00000080
        /*0914*/ 	.short	0x010a
        /*0916*/ 	.byte	0xff
	.zero		1


	//   ....[129]....
        /*0918*/ 	.word	0x00008a90
        /*091c*/ 	.word	0x00000002
        /*0920*/ 	.word	0x00000030
        /*0924*/ 	.short	0x010a
        /*0926*/ 	.byte	0xff
	.zero		1


	//   ....[130]....
        /*0928*/ 	.word	0x00008ae0
        /*092c*/ 	.word	0x0000004f
        /*0930*/ 	.word	0x000000a0
        /*0934*/ 	.short	0x010a
        /*0936*/ 	.byte	0xff
	.zero		1


	//   ....[131]....
        /*0938*/ 	.word	0x00008b30
        /*093c*/ 	.word	0x00000003
        /*0940*/ 	.word	0x00000030
        /*0944*/ 	.short	0x010a
        /*0946*/ 	.byte	0xff
	.zero		1


	//   ....[132]....
        /*0948*/ 	.word	0x00008b80
        /*094c*/ 	.word	0x00000053
        /*0950*/ 	.word	0x00000030
        /*0954*/ 	.short	0x010a
        /*0956*/ 	.byte	0xff
	.zero		1


	//   ....[133]....
        /*0958*/ 	.word	0x00008bd0
        /*095c*/ 	.word	0x00000058
        /*0960*/ 	.word	0x00000030
        /*0964*/ 	.short	0x010a
        /*0966*/ 	.byte	0xff
	.zero		1


	//----- nvinfo : EIATTR_NUM_MBARRIERS
	.align		4
.L_47:
        /*0968*/ 	.byte	0x03, 0x38
        /*096a*/ 	.short	0x0020


	//----- nvinfo : EIATTR_EXIT_INSTR_OFFSETS
	.align		4
        /*096c*/ 	.byte	0x04, 0x1c
        /*096e*/ 	.short	(.L_49 - .L_48)


	//   ....[0]....
.L_48:
        /*0970*/ 	.word	0x000025c0


	//   ....[1]....
        /*0974*/ 	.word	0x00002ab0


	//   ....[2]....
        /*0978*/ 	.word	0x00002b10


	//   ....[3]....
        /*097c*/ 	.word	0x00003c30


	//   ....[4]....
        /*0980*/ 	.word	0x00004c90


	//   ....[5]....
        /*0984*/ 	.word	0x00004cd0


	//   ....[6]....
        /*0988*/ 	.word	0x00007fa0


	//   ....[7]....
        /*098c*/ 	.word	0x00008020


	//   ....[8]....
        /*0990*/ 	.word	0x00008050


	//   ....[9]....
        /*0994*/ 	.word	0x000080c0


	//----- nvinfo : EIATTR_MAX_THREADS
	.align		4
.L_49:
        /*0998*/ 	.byte	0x04, 0x05
        /*099a*/ 	.short	(.L_51 - .L_50)
.L_50:
        /*099c*/ 	.word	0x00000100
        /*09a0*/ 	.word	0x00000001
        /*09a4*/ 	.word	0x00000001


	//----- nvinfo : EIATTR_CRS_STACK_SIZE
	.align		4
.L_51:
        /*09a8*/ 	.byte	0x04, 0x1e
        /*09aa*/ 	.short	(.L_53 - .L_52)
.L_52:
        /*09ac*/ 	.word	0x00000000


	//----- nvinfo : EIATTR_CBANK_PARAM_SIZE
	.align		4
.L_53:
        /*09b0*/ 	.byte	0x03, 0x19
        /*09b2*/ 	.short	0x0800


	//----- nvinfo : EIATTR_PARAM_CBANK
	.align		4
        /*09b4*/ 	.byte	0x04, 0x0a
        /*09b6*/ 	.short	(.L_55 - .L_54)
	.align		4
.L_54:
        /*09b8*/ 	.word	index@(.nv.constant0._ZN7cutlass13device_kernelINS_4gemm6kernel13GemmUniversalIN4cute5tupleIJiiiiEEENS1_10collective13CollectiveMmaINS1_35MainloopSm100TmaUmmaWarpSpecializedILi3ELi2ELi4ENS5_IJNS4_1CILi1EEESB_SB_EEEEENS5_IJNSA_ILi64EEENSA_ILi128EEESF_EEENS_6half_tENS5_IJlSB_lEEESH_SI_NS4_8TiledMMAINS4_8MMA_AtomIJNS4_20SM100_MMA_F16BF16_SSISH_SH_fLi64ELi128ELNS4_4UMMA5MajorE0ELSN_0ELNSM_7ScaleInE0ELSO_0EEEEEENS4_6LayoutISC_NS5_IJNSA_ILi0EEESS_SS_EEEEENS5_IJNS4_10UnderscoreESV_SV_EEEEENS4_13SM90_TMA_LOADENS4_14ComposedLayoutINS4_7SwizzleILi3ELi4ELi3EEENS4_18smem_ptr_flag_bitsILi16EEENSR_INS5_IJNSA_ILi8EEESE_EEENS5_IJSE_SB_EEEEEEEvNS4_8identityESY_S18_vS19_EENS_8epilogue10collective18CollectiveEpilogueINS1B_23Sm100TmaWarpSpecializedILi4ELi2ELi16ELb1ELb0EEEJSG_NS5_IJNSR_ISE_SB_EENSR_INSA_ILi32EEESB_EEEEESH_SI_SH_SI_NS1B_6fusion15FusionCallbacksIS1F_NS1K_17LinearCombinationISH_fSH_fLNS_15FloatRoundStyleE2EEESG_S1J_JEEENS4_5SM1004TMEM4LOAD26SM100_TMEM_LOAD_16dp256b4xESY_NSZ_INS10_ILi2ELi4ELi3EEES13_NSR_INS5_IJS14_S1H_EEENS5_IJS1H_SB_EEEEEEENS4_17SM75_U32x4_LDSM_NENS4_14SM90_TMA_STOREES1Y_NS4_17SM90_U32x4_STSM_NENS4_39AutoVectorizingCopyWithAssumedAlignmentILi128EEEEEEvvEEEEvNT_6ParamsE)
        /*09bc*/ 	.short	0x0380
        /*09be*/ 	.short	0x0800


	//----- nvinfo : EIATTR_SW_WAR
	.align		4
.L_55:
        /*09c0*/ 	.byte	0x04, 0x36
        /*09c2*/ 	.short	(.L_57 - .L_56)
.L_56:
        /*09c4*/ 	.word	0x00000008
.L_57:


//--------------------- .nv.callgraph             --------------------------
	.section	.nv.callgraph,"",@"SHT_CUDA_CALLGRAPH"
	.align	4
	.sectionentsize	8
	.align		4
        /*0000*/ 	.word	0x00000000
	.align		4
        /*0004*/ 	.word	0xffffffff
	.align		4
        /*0008*/ 	.word	index@(_ZN7cutlass13device_kernelINS_4gemm6kernel13GemmUniversalIN4cute5tupleIJiiiiEEENS1_10collective13CollectiveMmaINS1_35MainloopSm100TmaUmmaWarpSpecializedILi3ELi2ELi4ENS5_IJNS4_1CILi1EEESB_SB_EEEEENS5_IJNSA_ILi64EEENSA_ILi128EEESF_EEENS_6half_tENS5_IJlSB_lEEESH_SI_NS4_8TiledMMAINS4_8MMA_AtomIJNS4_20SM100_MMA_F16BF16_SSISH_SH_fLi64ELi128ELNS4_4UMMA5MajorE0ELSN_0ELNSM_7ScaleInE0ELSO_0EEEEEENS4_6LayoutISC_NS5_IJNSA_ILi0EEESS_SS_EEEEENS5_IJNS4_10UnderscoreESV_SV_EEEEENS4_13SM90_TMA_LOADENS4_14ComposedLayoutINS4_7SwizzleILi3ELi4ELi3EEENS4_18smem_ptr_flag_bitsILi16EEENSR_INS5_IJNSA_ILi8EEESE_EEENS5_IJSE_SB_EEEEEEEvNS4_8identityESY_S18_vS19_EENS_8epilogue10collective18CollectiveEpilogueINS1B_23Sm100TmaWarpSpecializedILi4ELi2ELi16ELb1ELb0EEEJSG_NS5_IJNSR_ISE_SB_EENSR_INSA_ILi32EEESB_EEEEESH_SI_SH_SI_NS1B_6fusion15FusionCallbacksIS1F_NS1K_17LinearCombinationISH_fSH_fLNS_15FloatRoundStyleE2EEESG_S1J_JEEENS4_5SM1004TMEM4LOAD26SM100_TMEM_LOAD_16dp256b4xESY_NSZ_INS10_ILi2ELi4ELi3EEES13_NSR_INS5_IJS14_S1H_EEENS5_IJS1H_SB_EEEEEEENS4_17SM75_U32x4_LDSM_NENS4_14SM90_TMA_STOREES1Y_NS4_17SM90_U32x4_STSM_NENS4_39AutoVectorizingCopyWithAssumedAlignmentILi128EEEEEEvvEEEEvNT_6ParamsE)
	.align		4
        /*000c*/ 	.word	index@(__assertfail)
	.align		4
        /*0010*/ 	.word	0x00000000
	.align		4
        /*0014*/ 	.word	0xfffffffe
	.align		4
        /*0018*/ 	.word	0x00000000
	.align		4
        /*001c*/ 	.word	0xfffffffd
	.align		4
        /*0020*/ 	.word	0x00000000
	.align		4
        /*0024*/ 	.word	0xfffffffc


//--------------------- .nv.constant4             --------------------------
	.section	.nv.constant4,"a",@progbits
	.align	8
	.align		8
.nv.constant4:
        /*0000*/ 	.dword	__assertfail
	.align		8
        /*0008*/ 	.dword	__unnamed_1
	.align		8
        /*0010*/ 	.dword	__unnamed_2
	.align		8
        /*0018*/ 	.dword	_ZN40_INTERNAL_f8ec39ec_4_k_cu_cd29c1fe_308214cuda3std3__45__cpo5beginE
	.align		8
        /*0020*/ 	.dword	_ZN40_INTERNAL_f8ec39ec_4_k_cu_cd29c1fe_308214cuda3std3__45__cpo3endE
	.align		8
        /*0028*/ 	.dword	_ZN40_INTERNAL_f8ec39ec_4_k_cu_cd29c1fe_308214cuda3std3__45__cpo6cbeginE
	.align		8
        /*0030*/ 	.dword	_ZN40_INTERNAL_f8ec39ec_4_k_cu_cd29c1fe_308214cuda3std3__45__cpo4cendE
	.align		8
        /*0038*/ 	.dword	_ZN40_INTERNAL_f8ec39ec_4_k_cu_cd29c1fe_308214cuda3std3__442_GLOBAL__N__f8ec39ec_4_k_cu_cd29c1fe_308216ignoreE
	.align		8
        /*0040*/ 	.dword	_ZN40_INTERNAL_f8ec39ec_4_k_cu_cd29c1fe_308214cuda3std3__419piecewise_constructE
	.align		8
        /*0048*/ 	.dword	_ZN40_INTERNAL_f8ec39ec_4_k_cu_cd29c1fe_308214cuda3std3__48in_placeE
	.align		8
        /*0050*/ 	.dword	_ZN40_INTERNAL_f8ec39ec_4_k_cu_cd29c1fe_308214cuda3std6ranges3__45__cpo4swapE
	.align		8
        /*0058*/ 	.dword	_ZN40_INTERNAL_f8ec39ec_4_k_cu_cd29c1fe_308214cuda3std6ranges3__45__cpo9iter_moveE
	.align		8
        /*0060*/ 	.dword	_ZN40_INTERNAL_f8ec39ec_4_k_cu_cd29c1fe_308214cute7productE
	.align		8
        /*0068*/ 	.dword	_ZN40_INTERNAL_f8ec39ec_4_k_cu_cd29c1fe_308214cute1_E
	.align		8
        /*0070*/ 	.dword	$str$25
	.align		8
        /*0078*/ 	.dword	$str$26
	.align		8
        /*0080*/ 	.dword	$str$27
	.align		8
        /*0088*/ 	.dword	$str$28


//--------------------- .text._ZN7cutlass13device_kernelINS_4gemm6kernel13GemmUniversalIN4cute5tupleIJiiiiEEENS1_10collective13CollectiveMmaINS1_35MainloopSm100TmaUmmaWarpSpecializedILi3ELi2ELi4ENS5_IJNS4_1CILi1EEESB_SB_EEEEENS5_IJNSA_ILi64EEENSA_ILi128EEESF_EEENS_6half_tENS5_IJlSB_lEEESH_SI_NS4_8TiledMMAINS4_8MMA_AtomIJNS4_20SM100_MMA_F16BF16_SSISH_SH_fLi64ELi128ELNS4_4UMMA5MajorE0ELSN_0ELNSM_7ScaleInE0ELSO_0EEEEEENS4_6LayoutISC_NS5_IJNSA_ILi0EEESS_SS_EEEEENS5_IJNS4_10UnderscoreESV_SV_EEEEENS4_13SM90_TMA_LOADENS4_14ComposedLayoutINS4_7SwizzleILi3ELi4ELi3EEENS4_18smem_ptr_flag_bitsILi16EEENSR_INS5_IJNSA_ILi8EEESE_EEENS5_IJSE_SB_EEEEEEEvNS4_8identityESY_S18_vS19_EENS_8epilogue10collective18CollectiveEpilogueINS1B_23Sm100TmaWarpSpecializedILi4ELi2ELi16ELb1ELb0EEEJSG_NS5_IJNSR_ISE_SB_EENSR_INSA_ILi32EEESB_EEEEESH_SI_SH_SI_NS1B_6fusion15FusionCallbacksIS1F_NS1K_17LinearCombinationISH_fSH_fLNS_15FloatRoundStyleE2EEESG_S1J_JEEENS4_5SM1004TMEM4LOAD26SM100_TMEM_LOAD_16dp256b4xESY_NSZ_INS10_ILi2ELi4ELi3EEES13_NSR_INS5_IJS14_S1H_EEENS5_IJS1H_SB_EEEEEEENS4_17SM75_U32x4_LDSM_NENS4_14SM90_TMA_STOREES1Y_NS4_17SM90_U32x4_STSM_NENS4_39AutoVectorizingCopyWithAssumedAlignmentILi128EEEEEEvvEEEEvNT_6ParamsE --------------------------
	.section	.text._ZN7cutlass13device_kernelINS_4gemm6kernel13GemmUniversalIN4cute5tupleIJiiiiEEENS1_10collective13CollectiveMmaINS1_35MainloopSm100TmaUmmaWarpSpecializedILi3ELi2ELi4ENS5_IJNS4_1CILi1EEESB_SB_EEEEENS5_IJNSA_ILi64EEENSA_ILi128EEESF_EEENS_6half_tENS5_IJlSB_lEEESH_SI_NS4_8TiledMMAINS4_8MMA_AtomIJNS4_20SM100_MMA_F16BF16_SSISH_SH_fLi64ELi128ELNS4_4UMMA5MajorE0ELSN_0ELNSM_7ScaleInE0ELSO_0EEEEEENS4_6LayoutISC_NS5_IJNSA_ILi0EEESS_SS_EEEEENS5_IJNS4_10UnderscoreESV_SV_EEEEENS4_13SM90_TMA_LOADENS4_14ComposedLayoutINS4_7SwizzleILi3ELi4ELi3EEENS4_18smem_ptr_flag_bitsILi16EEENSR_INS5_IJNSA_ILi8EEESE_EEENS5_IJSE_SB_EEEEEEEvNS4_8identityESY_S18_vS19_EENS_8epilogue10collective18CollectiveEpilogueINS1B_23Sm100TmaWarpSpecializedILi4ELi2ELi16ELb1ELb0EEEJSG_NS5_IJNSR_ISE_SB_EENSR_INSA_ILi32EEESB_EEEEESH_SI_SH_SI_NS1B_6fusion15FusionCallbacksIS1F_NS1K_17LinearCombinationISH_fSH_fLNS_15FloatRoundStyleE2EEESG_S1J_JEEENS4_5SM1004TMEM4LOAD26SM100_TMEM_LOAD_16dp256b4xESY_NSZ_INS10_ILi2ELi4ELi3EEES13_NSR_INS5_IJS14_S1H_EEENS5_IJS1H_SB_EEEEEEENS4_17SM75_U32x4_LDSM_NENS4_14SM90_TMA_STOREES1Y_NS4_17SM90_U32x4_STSM_NENS4_39AutoVectorizingCopyWithAssumedAlignmentILi128EEEEEEvvEEEEvNT_6ParamsE,"ax",@progbits
	.align	128
.text._ZN7cutlass13device_kernelINS_4gemm6kernel13GemmUniversalIN4cute5tupleIJiiiiEEENS1_10collective13CollectiveMmaINS1_35MainloopSm100TmaUmmaWarpSpecializedILi3ELi2ELi4ENS5_IJNS4_1CILi1EEESB_SB_EEEEENS5_IJNSA_ILi64EEENSA_ILi128EEESF_EEENS_6half_tENS5_IJlSB_lEEESH_SI_NS4_8TiledMMAINS4_8MMA_AtomIJNS4_20SM100_MMA_F16BF16_SSISH_SH_fLi64ELi128ELNS4_4UMMA5MajorE0ELSN_0ELNSM_7ScaleInE0ELSO_0EEEEEENS4_6LayoutISC_NS5_IJNSA_ILi0EEESS_SS_EEEEENS5_IJNS4_10UnderscoreESV_SV_EEEEENS4_13SM90_TMA_LOADENS4_14ComposedLayoutINS4_7SwizzleILi3ELi4ELi3EEENS4_18smem_ptr_flag_bitsILi16EEENSR_INS5_IJNSA_ILi8EEESE_EEENS5_IJSE_SB_EEEEEEEvNS4_8identityESY_S18_vS19_EENS_8epilogue10collective18CollectiveEpilogueINS1B_23Sm100TmaWarpSpecializedILi4ELi2ELi16ELb1ELb0EEEJSG_NS5_IJNSR_ISE_SB_EENSR_INSA_ILi32EEESB_EEEEESH_SI_SH_SI_NS1B_6fusion15FusionCallbacksIS1F_NS1K_17LinearCombinationISH_fSH_fLNS_15FloatRoundStyleE2EEESG_S1J_JEEENS4_5SM1004TMEM4LOAD26SM100_TMEM_LOAD_16dp256b4xESY_NSZ_INS10_ILi2ELi4ELi3EEES13_NSR_INS5_IJS14_S1H_EEENS5_IJS1H_SB_EEEEEEENS4_17SM75_U32x4_LDSM_NENS4_14SM90_TMA_STOREES1Y_NS4_17SM90_U32x4_STSM_NENS4_39AutoVectorizingCopyWithAssumedAlignmentILi128EEEEEEvvEEEEvNT_6ParamsE:
        .type           _ZN7cutlass13device_kernelINS_4gemm6kernel13GemmUniversalIN4cute5tupleIJiiiiEEENS1_10collective13CollectiveMmaINS1_35MainloopSm100TmaUmmaWarpSpecializedILi3ELi2ELi4ENS5_IJNS4_1CILi1EEESB_SB_EEEEENS5_IJNSA_ILi64EEENSA_ILi128EEESF_EEENS_6half_tENS5_IJlSB_lEEESH_SI_NS4_8TiledMMAINS4_8MMA_AtomIJNS4_20SM100_MMA_F16BF16_SSISH_SH_fLi64ELi128ELNS4_4UMMA5MajorE0ELSN_0ELNSM_7ScaleInE0ELSO_0EEEEEENS4_6LayoutISC_NS5_IJNSA_ILi0EEESS_SS_EEEEENS5_IJNS4_10UnderscoreESV_SV_EEEEENS4_13SM90_TMA_LOADENS4_14ComposedLayoutINS4_7SwizzleILi3ELi4ELi3EEENS4_18smem_ptr_flag_bitsILi16EEENSR_INS5_IJNSA_ILi8EEESE_EEENS5_IJSE_SB_EEEEEEEvNS4_8identityESY_S18_vS19_EENS_8epilogue10collective18CollectiveEpilogueINS1B_23Sm100TmaWarpSpecializedILi4ELi2ELi16ELb1ELb0EEEJSG_NS5_IJNSR_ISE_SB_EENSR_INSA_ILi32EEESB_EEEEESH_SI_SH_SI_NS1B_6fusion15FusionCallbacksIS1F_NS1K_17LinearCombinationISH_fSH_fLNS_15FloatRoundStyleE2EEESG_S1J_JEEENS4_5SM1004TMEM4LOAD26SM100_TMEM_LOAD_16dp256b4xESY_NSZ_INS10_ILi2ELi4ELi3EEES13_NSR_INS5_IJS14_S1H_EEENS5_IJS1H_SB_EEEEEEENS4_17SM75_U32x4_LDSM_NENS4_14SM90_TMA_STOREES1Y_NS4_17SM90_U32x4_STSM_NENS4_39AutoVectorizingCopyWithAssumedAlignmentILi128EEEEEEvvEEEEvNT_6ParamsE,@function
        .size           _ZN7cutlass13device_kernelINS_4gemm6kernel13GemmUniversalIN4cute5tupleIJiiiiEEENS1_10collective13CollectiveMmaINS1_35MainloopSm100TmaUmmaWarpSpecializedILi3ELi2ELi4ENS5_IJNS4_1CILi1EEESB_SB_EEEEENS5_IJNSA_ILi64EEENSA_ILi128EEESF_EEENS_6half_tENS5_IJlSB_lEEESH_SI_NS4_8TiledMMAINS4_8MMA_AtomIJNS4_20SM100_MMA_F16BF16_SSISH_SH_fLi64ELi128ELNS4_4UMMA5MajorE0ELSN_0ELNSM_7ScaleInE0ELSO_0EEEEEENS4_6LayoutISC_NS5_IJNSA_ILi0EEESS_SS_EEEEENS5_IJNS4_10UnderscoreESV_SV_EEEEENS4_13SM90_TMA_LOADENS4_14ComposedLayoutINS4_7SwizzleILi3ELi4ELi3EEENS4_18smem_ptr_flag_bitsILi16EEENSR_INS5_IJNSA_ILi8EEESE_EEENS5_IJSE_SB_EEEEEEEvNS4_8identityESY_S18_vS19_EENS_8epilogue10collective18CollectiveEpilogueINS1B_23Sm100TmaWarpSpecializedILi4ELi2ELi16ELb1ELb0EEEJSG_NS5_IJNSR_ISE_SB_EENSR_INSA_ILi32EEESB_EEEEESH_SI_SH_SI_NS1B_6fusion15FusionCallbacksIS1F_NS1K_17LinearCombinationISH_fSH_fLNS_15FloatRoundStyleE2EEESG_S1J_JEEENS4_5SM1004TMEM4LOAD26SM100_TMEM_LOAD_16dp256b4xESY_NSZ_INS10_ILi2ELi4ELi3EEES13_NSR_INS5_IJS14_S1H_EEENS5_IJS1H_SB_EEEEEEENS4_17SM75_U32x4_LDSM_NENS4_14SM90_TMA_STOREES1Y_NS4_17SM90_U32x4_STSM_NENS4_39AutoVectorizingCopyWithAssumedAlignmentILi128EEEEEEvvEEEEvNT_6ParamsE,(.L_x_173 - _ZN7cutlass13device_kernelINS_4gemm6kernel13GemmUniversalIN4cute5tupleIJiiiiEEENS1_10collective13CollectiveMmaINS1_35MainloopSm100TmaUmmaWarpSpecializedILi3ELi2ELi4ENS5_IJNS4_1CILi1EEESB_SB_EEEEENS5_IJNSA_ILi64EEENSA_ILi128EEESF_EEENS_6half_tENS5_IJlSB_lEEESH_SI_NS4_8TiledMMAINS4_8MMA_AtomIJNS4_20SM100_MMA_F16BF16_SSISH_SH_fLi64ELi128ELNS4_4UMMA5MajorE0ELSN_0ELNSM_7ScaleInE0ELSO_0EEEEEENS4_6LayoutISC_NS5_IJNSA_ILi0EEESS_SS_EEEEENS5_IJNS4_10UnderscoreESV_SV_EEEEENS4_13SM90_TMA_LOADENS4_14ComposedLayoutINS4_7SwizzleILi3ELi4ELi3EEENS4_18smem_ptr_flag_bitsILi16EEENSR_INS5_IJNSA_ILi8EEESE_EEENS5_IJSE_SB_EEEEEEEvNS4_8identityESY_S18_vS19_EENS_8epilogue10collective18CollectiveEpilogueINS1B_23Sm100TmaWarpSpecializedILi4ELi2ELi16ELb1ELb0EEEJSG_NS5_IJNSR_ISE_SB_EENSR_INSA_ILi32EEESB_EEEEESH_SI_SH_SI_NS1B_6fusion15FusionCallbacksIS1F_NS1K_17LinearCombinationISH_fSH_fLNS_15FloatRoundStyleE2EEESG_S1J_JEEENS4_5SM1004TMEM4LOAD26SM100_TMEM_LOAD_16dp256b4xESY_NSZ_INS10_ILi2ELi4ELi3EEES13_NSR_INS5_IJS14_S1H_EEENS5_IJS1H_SB_EEEEEEENS4_17SM75_U32x4_LDSM_NENS4_14SM90_TMA_STOREES1Y_NS4_17SM90_U32x4_STSM_NENS4_39AutoVectorizingCopyWithAssumedAlignmentILi128EEEEEEvvEEEEvNT_6ParamsE)
        .other          _ZN7cutlass13device_kernelINS_4gemm6kernel13GemmUniversalIN4cute5tupleIJiiiiEEENS1_10collective13CollectiveMmaINS1_35MainloopSm100TmaUmmaWarpSpecializedILi3ELi2ELi4ENS5_IJNS4_1CILi1EEESB_SB_EEEEENS5_IJNSA_ILi64EEENSA_ILi128EEESF_EEENS_6half_tENS5_IJlSB_lEEESH_SI_NS4_8TiledMMAINS4_8MMA_AtomIJNS4_20SM100_MMA_F16BF16_SSISH_SH_fLi64ELi128ELNS4_4UMMA5MajorE0ELSN_0ELNSM_7ScaleInE0ELSO_0EEEEEENS4_6LayoutISC_NS5_IJNSA_ILi0EEESS_SS_EEEEENS5_IJNS4_10UnderscoreESV_SV_EEEEENS4_13SM90_TMA_LOADENS4_14ComposedLayoutINS4_7SwizzleILi3ELi4ELi3EEENS4_18smem_ptr_flag_bitsILi16EEENSR_INS5_IJNSA_ILi8EEESE_EEENS5_IJSE_SB_EEEEEEEvNS4_8identityESY_S18_vS19_EENS_8epilogue10collective18CollectiveEpilogueINS1B_23Sm100TmaWarpSpecializedILi4ELi2ELi16ELb1ELb0EEEJSG_NS5_IJNSR_ISE_SB_EENSR_INSA_ILi32EEESB_EEEEESH_SI_SH_SI_NS1B_6fusion15FusionCallbacksIS1F_NS1K_17LinearCombinationISH_fSH_fLNS_15FloatRoundStyleE2EEESG_S1J_JEEENS4_5SM1004TMEM4LOAD26SM100_TMEM_LOAD_16dp256b4xESY_NSZ_INS10_ILi2ELi4ELi3EEES13_NSR_INS5_IJS14_S1H_EEENS5_IJS1H_SB_EEEEEEENS4_17SM75_U32x4_LDSM_NENS4_14SM90_TMA_STOREES1Y_NS4_17SM90_U32x4_STSM_NENS4_39AutoVectorizingCopyWithAssumedAlignmentILi128EEEEEEvvEEEEvNT_6ParamsE,@"STO_CUDA_ENTRY STV_DEFAULT"
_ZN7cutlass13device_kernelINS_4gemm6kernel13GemmUniversalIN4cute5tupleIJiiiiEEENS1_10collective13CollectiveMmaINS1_35MainloopSm100TmaUmmaWarpSpecializedILi3ELi2ELi4ENS5_IJNS4_1CILi1EEESB_SB_EEEEENS5_IJNSA_ILi64EEENSA_ILi128EEESF_EEENS_6half_tENS5_IJlSB_lEEESH_SI_NS4_8TiledMMAINS4_8MMA_AtomIJNS4_20SM100_MMA_F16BF16_SSISH_SH_fLi64ELi128ELNS4_4UMMA5MajorE0ELSN_0ELNSM_7ScaleInE0ELSO_0EEEEEENS4_6LayoutISC_NS5_IJNSA_ILi0EEESS_SS_EEEEENS5_IJNS4_10UnderscoreESV_SV_EEEEENS4_13SM90_TMA_LOADENS4_14ComposedLayoutINS4_7SwizzleILi3ELi4ELi3EEENS4_18smem_ptr_flag_bitsILi16EEENSR_INS5_IJNSA_ILi8EEESE_EEENS5_IJSE_SB_EEEEEEEvNS4_8identityESY_S18_vS19_EENS_8epilogue10collective18CollectiveEpilogueINS1B_23Sm100TmaWarpSpecializedILi4ELi2ELi16ELb1ELb0EEEJSG_NS5_IJNSR_ISE_SB_EENSR_INSA_ILi32EEESB_EEEEESH_SI_SH_SI_NS1B_6fusion15FusionCallbacksIS1F_NS1K_17LinearCombinationISH_fSH_fLNS_15FloatRoundStyleE2EEESG_S1J_JEEENS4_5SM1004TMEM4LOAD26SM100_TMEM_LOAD_16dp256b4xESY_NSZ_INS10_ILi2ELi4ELi3EEES13_NSR_INS5_IJS14_S1H_EEENS5_IJS1H_SB_EEEEEEENS4_17SM75_U32x4_LDSM_NENS4_14SM90_TMA_STOREES1Y_NS4_17SM90_U32x4_STSM_NENS4_39AutoVectorizingCopyWithAssumedAlignmentILi128EEEEEEvvEEEEvNT_6ParamsE:
[----:B------:R-:W1:Y:S01]  /*0000*/  LDC R1, c[0x0][0x37c] ;  /* 0x0000df00ff017b82 */ /* 0x000e620000000800 */
[----:B------:R-:W2:Y:S01]  /*0010*/  S2R R72, SR_TID.X ;  /* 0x0000000000487919 */ /* 0x000ea20000002100 */
[----:B------:R-:W3:Y:S01]  /*0020*/  LDCU.64 UR4, c[0x0][0x890] ;  /* 0x00011200ff0477ac */ /* 0x000ee20008000a00 */
[----:B------:R-:W-:Y:S02]  /*0030*/  PRMT R59, RZ, 0x7610, R59 ;  /* 0x00007610ff3b7816 */ /* 0x000fe4000000003b */
[----:B------:R-:W-:Y:S01]  /*0040*/  ELECT P5, URZ, PT ;  /* 0x0000000000ff782f */ /* 0x000fe200038a0000 */
[----:B------:R-:W4:Y:S01]  /*0050*/  LDCU.64 UR46, c[0x0][0x358] ;  /* 0x00006b00ff2e77ac */ /* 0x000f220008000a00 */
[----:B---3--:R-:W-:-:S04]  /*0060*/  UISETP.NE.U32.AND UP0, UPT, UR4, URZ, UPT ;  /* 0x000000ff0400728c */ /* 0x008fc8000bf05070 */
[----:B------:R-:W-:Y:S01]  /*0070*/  UISETP.NE.AND.EX UP0, UPT, UR5, URZ, UPT, UP0 ;  /* 0x000000ff0500728c */ /* 0x000fe2000bf05300 */
[----:B--2---:R-:W-:-:S05]  /*0080*/  SHF.R.U32.HI R65, RZ, 0x5, R72 ;  /* 0x00000005ff417819 */ /* 0x004fca0000011648 */
[----:B------:R-:W2:Y:S02]  /*0090*/  SHFL.IDX PT, R0, R65, RZ, 0x1f ;  /* 0x00001fff41007589 */ /* 0x000ea400000e0000 */
[----:B--2---:R-:W-:Y:S01]  /*00a0*/  R2UR UR8, R0 ;  /* 0x00000000000872ca */ /* 0x004fe200000e0000 */
[----:B-1--4-:R-:W-:-:S14]  /*00b0*/  BRA.U UP0, `(.L_x_0) ;  /* 0x00000001002c7547 */ /* 0x012fdc000b800000 */
[----:B------:R-:W1:Y:S02]  /*00c0*/  LDCU.64 UR6, c[0x0][0x888] ;  /* 0x00011100ff0677ac */ /* 0x000e640008000a00 */
[----:B-1----:R-:W-:-:S04]  /*00d0*/  UISETP.NE.U32.AND UP0, UPT, UR6, URZ, UPT ;  /* 0x000000ff0600728c */ /* 0x002fc8000bf05070 */
[----:B------:R-:W-:-:S09]  /*00e0*/  UISETP.NE.AND.EX UP0, UPT, UR7, URZ, UPT, UP0 ;  /* 0x000000ff0700728c */ /* 0x000fd2000bf05300 */
[----:B------:R-:W-:Y:S05]  /*00f0*/  BRA.U !UP0, `(.L_x_1) ;  /* 0x0000000108107547 */ /* 0x000fea000b800000 */
[----:B------:R-:W1:Y:S02]  /*0100*/  LDC.64 R2, c[0x0][0x888] ;  /* 0x00022200ff027b82 */ /* 0x000e640000000a00 */
[----:B-1----:R1:W5:Y:S01]  /*0110*/  LDG.E R35, desc[UR46][R2.64] ;  /* 0x0000002e02237981 */ /* 0x002362000c1e1900 */
[----:B------:R-:W-:Y:S01]  /*0120*/  HFMA2 R59, -RZ, RZ, 0, 5.9604644775390625e-08 ;  /* 0x00000001ff3b7431 */ /* 0x000fe200000001ff */
[----:B------:R-:W-:Y:S05]  /*0130*/  BRA `(.L_x_0) ;  /* 0x00000000000c7947 */ /* 0x000fea0003800000 */
.L_x_1:
[----:B------:R-:W1:Y:S01]  /*0140*/  LDCU UR6, c[0x0][0x880] ;  /* 0x00011000ff0677ac */ /* 0x000e620008000800 */
[----:B------:R-:W-:Y:S01]  /*0150*/  HFMA2 R59, -RZ, RZ, 0, 5.9604644775390625e-08 ;  /* 0x00000001ff3b7431 */ /* 0x000fe200000001ff */
[----:B-1----:R-:W-:-:S07]  /*0160*/  MOV R35, UR6 ;  /* 0x0000000600237c02 */ /* 0x002fce0008000f00 */
.L_x_0:
[----:B------:R-:W2:Y:S02]  /*0170*/  LDCU.64 UR6, c[0x0][0x8b0] ;  /* 0x00011600ff0677ac */ /* 0x000ea40008000a00 */
[----:B--2---:R-:W-:-:S04]  /*0180*/  UISETP.NE.U32.AND UP0, UPT, UR6, URZ, UPT ;  /* 0x000000ff0600728c */ /* 0x004fc8000bf05070 */
[----:B------:R-:W-:-:S09]  /*0190*/  UISETP.NE.AND.EX UP0, UPT, UR7, URZ, UPT, UP0 ;  /* 0x000000ff0700728c */ /* 0x000fd2000bf05300 */
[----:B------:R-:W-:Y:S05]  /*01a0*/  BRA.U UP0, `(.L_x_2) ;  /* 0x0000000100247547 */ /* 0x000fea000b800000 */
[----:B------:R-:W2:Y:S02]  /*01b0*/  LDCU.64 UR6, c[0x0][0x8a8] ;  /* 0x00011500ff0677ac */ /* 0x000ea40008000a00 */
[----:B--2---:R-:W-:-:S04]  /*01c0*/  UISETP.NE.U32.AND UP0, UPT, UR6, URZ, UPT ;  /* 0x000000ff0600728c */ /* 0x004fc8000bf05070 */
[----:B------:R-:W-:-:S09]  /*01d0*/  UISETP.NE.AND.EX UP0, UPT, UR7, URZ, UPT, UP0 ;  /* 0x000000ff0700728c */ /* 0x000fd2000bf05300 */
[----:B------:R-:W-:Y:S05]  /*01e0*/  BRA.U !UP0, `(.L_x_3) ;  /* 0x00000001080c7547 */ /* 0x000fea000b800000 */
[----:B-1----:R-:W1:Y:S02]  /*01f0*/  LDC.64 R2, c[0x0][0x8a8] ;  /* 0x00022a00ff027b82 */ /* 0x002e640000000a00 */
[----:B-1----:R2:W5:Y:S01]  /*0200*/  LDG.E R33, desc[UR46][R2.64] ;  /* 0x0000002e02217981 */ /* 0x002562000c1e1900 */
[----:B------:R-:W-:Y:S05]  /*0210*/  BRA `(.L_x_2) ;  /* 0x0000000000087947 */ /* 0x000fea0003800000 */
.L_x_3:
[----:B------:R-:W2:Y:S02]  /*0220*/  LDCU UR6, c[0x0][0x8a0] ;  /* 0x00011400ff0677ac */ /* 0x000ea40008000800 */
[----:B--2---:R-:W-:Y:S02]  /*0230*/  MOV R33, UR6 ;  /* 0x0000000600217c02 */ /* 0x004fe40008000f00 */
.L_x_2:
[----:B------:R-:W-:Y:S01]  /*0240*/  IMAD.U32 R0, RZ, RZ, UR8 ;  /* 0x00000008ff007e24 */ /* 0x000fe2000f8e00ff */
[----:B------:R-:W-:Y:S04]  /*0250*/  BSSY.RECONVERGENT B0, `(.L_x_4) ;  /* 0x000000c000007945 */ /* 0x000fe80003800200 */
[C---:B------:R-:W-:Y:S02]  /*0260*/  ISETP.NE.OR P1, PT, R0.reuse, 0x1, !P5 ;  /* 0x000000010000780c */ /* 0x040fe40006f25670 */
[----:B------:R-:W-:-:S11]  /*0270*/  ISETP.NE.OR P0, PT, R0, 0x3, !P5 ;  /* 0x000000030000780c */ /* 0x000fd60006f05670 */
[----:B------:R-:W-:Y:S05]  /*0280*/  @P1 BRA `(.L_x_5) ;  /* 0x0000000000201947 */ /* 0x000fea0003800000 */
[----:B------:R-:W3:Y:S02]  /*0290*/  LDCU.64 UR6, c[0x0][0x348] ;  /* 0x00006900ff0677ac */ /* 0x000ee40008000a00 */
[----:B---3--:R-:W-:Y:S02]  /*02a0*/  UIADD3 UR10, UP1, UPT, UR6, 0x80, URZ ;  /* 0x00000080060a7890 */ /* 0x008fe4000ff3e0ff */
[----:B------:R-:W-:Y:S02]  /*02b0*/  UIADD3 UR6, UP0, UPT, UR6, 0x180, URZ ;  /* 0x0000018006067890 */ /* 0x000fe4000ff1e0ff */
[----:B------:R-:W-:Y:S02]  /*02c0*/  UIADD3.X UR11, UPT, UPT, URZ, UR7, URZ, UP1, !UPT ;  /* 0x00000007ff0b7290 */ /* 0x000fe40008ffe4ff */
[----:B------:R-:W-:-:S07]  /*02d0*/  UIADD3.X UR7, UPT, UPT, URZ, UR7, URZ, UP0, !UPT ;  /* 0x00000007ff077290 */ /* 0x000fce00087fe4ff */
[----:B------:R3:W-:Y:S02]  /*02e0*/  UTMACCTL.PF [UR10] ;  /* 0x000000000a0079b9 */ /* 0x0007e40008040000 */
[----:B------:R3:W-:Y:S02]  /*02f0*/  UTMACCTL.PF [UR6] ;  /* 0x00000000060079b9 */ /* 0x0007e40008040000 */
[----:B---3--:R-:W-:Y:S01]  /*0300*/  NOP ;  /* 0x0000000000007918 */ /* 0x008fe20000000000 */
.L_x_5:
[----:B------:R-:W-:Y:S05]  /*0310*/  BSYNC.RECONVERGENT B0 ;  /* 0x0000000000007941 */ /* 0x000fea0003800200 */
.L_x_4:
[----:B------:R-:W-:Y:S04]  /*0320*/  BSSY.RECONVERGENT B0, `(.L_x_6) ;  /* 0x000000a000007945 */ /* 0x000fe80003800200 */
        /* <DEDUP_REMOVED lines=9> */
.L_x_7:
[----:B------:R-:W-:Y:S05]  /*03c0*/  BSYNC.RECONVERGENT B0 ;  /* 0x0000000000007941 */ /* 0x000fea0003800200 */
.L_x_6:
[----:B------:R-:W3:Y:S01]  /*03d0*/  LDCU.64 UR6, c[0x0][0x888] ;  /* 0x00011100ff0677ac */ /* 0x000ee20008000a00 */
[----:B------:R-:W-:Y:S02]  /*03e0*/  UISETP.EQ.U32.AND UP1, UPT, UR4, URZ, UPT ;  /* 0x000000ff0400728c */ /* 0x000fe4000bf22070 */
[----:B------:R-:W-:Y:S02]  /*03f0*/  UPLOP3.LUT UP2, UPT, UPT, UPT, UPT, 0x80, 0x8 ;  /* 0x000000000008789c */ /* 0x000fe40003f4f070 */
[----:B---3--:R-:W-:-:S04]  /*0400*/  UISETP.NE.U32.AND UP0, UPT, UR6, URZ, UPT ;  /* 0x000000ff0600728c */ /* 0x008fc8000bf05070 */
[----:B------:R-:W-:-:S04]  /*0410*/  UISETP.NE.AND.EX UP0, UPT, UR7, URZ, UPT, UP0 ;  /* 0x000000ff0700728c */ /* 0x000fc8000bf05300 */
[----:B------:R-:W-:-:S04]  /*0420*/  UISETP.EQ.OR.EX UP3, UPT, UR5, URZ, !UP0, UP1 ;  /* 0x000000ff0500728c */ /* 0x000fc8000c762710 */
[----:B------:R-:W-:-:S05]  /*0430*/  UP2UR UR50, UPR, URZ, 0x8 ;  /* 0x00000008ff327883 */ /* 0x000fca0008000000 */
[----:B------:R-:W-:Y:S07]  /*0440*/  BRA.U !UP3, `(.L_x_8) ;  /* 0x000000010b207547 */ /* 0x000fee000b800000 */
[----:B------:R-:W-:Y:S01]  /*0450*/  UISETP.NE.U32.AND UP2, UPT, UR4, URZ, UPT ;  /* 0x000000ff0400728c */ /* 0x000fe2000bf45070 */
[----:B-----5:R-:W-:Y:S01]  /*0460*/  FSETP.NEU.AND P0, PT, R35, RZ, PT ;  /* 0x000000ff2300720b */ /* 0x020fe20003f0d000 */
[----:B------:R-:W-:Y:S02]  /*0470*/  USEL UR4, URZ, 0xffffffff, UP0 ;  /* 0xffffffffff047887 */ /* 0x000fe40008000000 */
[----:B------:R-:W-:-:S10]  /*0480*/  UISETP.NE.AND.EX UP2, UPT, UR5, URZ, UPT, UP2 ;  /* 0x000000ff0500728c */ /* 0x000fd4000bf45320 */
[----:B------:R-:W-:Y:S01]  /*0490*/  VOTEU.ANY UP1, P0 ;  /* 0x0000000000ff7886 */ /* 0x000fe20000020100 */
[----:B------:R-:W-:-:S04]  /*04a0*/  @!UP2 USEL UR4, URZ, 0xffffffff, UP1 ;  /* 0xffffffffff04a887 */ /* 0x000fc80008800000 */
[----:B------:R-:W-:-:S04]  /*04b0*/  ULOP3.LUT UR4, UR4, 0x1, URZ, 0xc0, !UPT ;  /* 0x0000000104047892 */ /* 0x000fc8000f8ec0ff */
[----:B------:R-:W-:-:S11]  /*04c0*/  UISETP.NE.U32.AND UP2, UPT, UR4, 0x1, UPT ;  /* 0x000000010400788c */ /* 0x000fd6000bf45070 */
.L_x_8:
[----:B-12---:R-:W1:Y:S01]  /*04d0*/  SHFL.IDX PT, R2, R65, RZ, 0x1f ;  /* 0x00001fff41027589 */ /* 0x006e6200000e0000 */
[----:B------:R-:W-:-:S04]  /*04e0*/  UISETP.NE.AND UP1, UPT, UR8, 0x2, UPT ;  /* 0x000000020800788c */ /* 0x000fc8000bf25270 */
[----:B------:R-:W-:Y:S01]  /*04f0*/  USEL UR6, URZ, 0x1, UP1 ;  /* 0x00000001ff067887 */ /* 0x000fe20008800000 */
[----:B-1----:R-:W-:-:S13]  /*0500*/  ISETP.NE.AND P0, PT, R2, RZ, PT ;  /* 0x000000ff0200720c */ /* 0x002fda0003f05270 */
[----:B------:R-:W-:Y:S05]  /*0510*/  @P0 BRA `(.L_x_9) ;  /* 0x0000000000400947 */ /* 0x000fea0003800000 */
[----:B------:R-:W1:Y:S01]  /*0520*/  S2UR UR5, SR_CgaCtaId ;  /* 0x00000000000579c3 */ /* 0x000e620000008800 */
[----:B------:R-:W-:Y:S01]  /*0530*/  UMOV UR7, 0x400 ;  /* 0x0000040000077882 */ /* 0x000fe20000000000 */
[----:B------:R-:W-:Y:S01]  /*0540*/  UMOV UR4, 0x1 ;  /* 0x0000000100047882 */ /* 0x000fe20000000000 */
[----:B------:R-:W-:Y:S01]  /*0550*/  ELECT P0, URZ, PT ;  /* 0x0000000000ff782f */ /* 0x000fe20003800000 */
[----:B------:R-:W-:-:S04]  /*0560*/  UIADD3 UR10, UPT, UPT, -UR4, 0x100000, URZ ;  /* 0x00100000040a7890 */ /* 0x000fc8000fffe1ff */
[----:B------:R-:W-:Y:S02]  /*0570*/  USHF.L.U32 UR11, UR10, 0xb, URZ ;  /* 0x0000000b0a0b7899 */ /* 0x000fe400080006ff */
[----:B------:R-:W-:Y:S02]  /*0580*/  USHF.L.U32 UR10, UR10, 0x1, URZ ;  /* 0x000000010a0a7899 */ /* 0x000fe400080006ff */
[----:B-1----:R-:W-:Y:S01]  /*0590*/  ULEA UR5, UR5, UR7, 0x18 ;  /* 0x0000000705057291 */ /* 0x002fe2000f8ec0ff */
[----:B------:R-:W1:Y:S11]  /*05a0*/  FENCE.VIEW.ASYNC.S ;  /* 0x00000000000073c6 */ /* 0x000e760000000000 */
[----:B-1----:R1:W2:Y:S01]  /*05b0*/  SYNCS.EXCH.64 URZ, [UR5], UR10 ;  /* 0x0000000a05ff75b2 */ /* 0x0022a20008000100 */
[----:B------:R1:W3:Y:S01]  /*05c0*/  SYNCS.EXCH.64 URZ, [UR5+0x18], UR10 ;  /* 0x0000180a05ff75b2 */ /* 0x0002e20008000100 */
[----:B------:R1:W4:Y:S01]  /*05d0*/  SYNCS.EXCH.64 URZ, [UR5+0x8], UR10 ;  /* 0x0000080a05ff75b2 */ /* 0x0003220008000100 */
[----:B------:R1:W1:Y:S01]  /*05e0*/  SYNCS.EXCH.64 URZ, [UR5+0x20], UR10 ;  /* 0x0000200a05ff75b2 */ /* 0x0002620008000100 */
[----:B------:R1:W1:Y:S01]  /*05f0*/  SYNCS.EXCH.64 URZ, [UR5+0x10], UR10 ;  /* 0x0000100a05ff75b2 */ /* 0x0002620008000100 */
[----:B------:R1:W1:Y:S01]  /*0600*/  SYNCS.EXCH.64 URZ, [UR5+0x28], UR10 ;  /* 0x0000280a05ff75b2 */ /* 0x0002620008000100 */
[----:B------:R-:W-:Y:S01]  /*0610*/  NOP ;  /* 0x0000000000007918 */ /* 0x000fe20000000000 */
.L_x_9:
[----:B------:R-:W2:Y:S01]  /*0620*/  SHFL.IDX PT, R2, R65, RZ, 0x1f ;  /* 0x00001fff41027589 */ /* 0x000ea200000e0000 */
[----:B------:R-:W-:Y:S01]  /*0630*/  NOP ;  /* 0x0000000000007918 */ /* 0x000fe20000000000 */
[----:B--2---:R-:W-:-:S13]  /*0640*/  ISETP.NE.AND P0, PT, R2, 0x1, PT ;  /* 0x000000010200780c */ /* 0x004fda0003f05270 */
[----:B------:R-:W-:Y:S05]  /*0650*/  @P0 BRA `(.L_x_10) ;  /* 0x0000000000580947 */ /* 0x000fea0003800000 */
[----:B------:R-:W2:Y:S01]  /*0660*/  S2UR UR7, SR_CgaCtaId ;  /* 0x00000000000779c3 */ /* 0x000ea20000008800 */
[----:B------:R-:W-:Y:S01]  /*0670*/  UMOV UR9, 0x400 ;  /* 0x0000040000097882 */ /* 0x000fe20000000000 */
[----:B-1----:R-:W-:Y:S01]  /*0680*/  UMOV UR5, 0x20 ;  /* 0x0000002000057882 */ /* 0x002fe20000000000 */
[----:B------:R-:W-:Y:S01]  /*0690*/  UMOV UR4, 0x80 ;  /* 0x0000008000047882 */ /* 0x000fe20000000000 */
[----:B------:R-:W-:-:S04]  /*06a0*/  UIADD3 UR10, UPT, UPT, -UR5, 0x100000, URZ ;  /* 0x00100000050a7890 */ /* 0x000fc8000fffe1ff */
[----:B------:R-:W-:Y:S02]  /*06b0*/  USHF.L.U32 UR11, UR10, 0xb, URZ ;  /* 0x0000000b0a0b7899 */ /* 0x000fe400080006ff */
[----:B------:R-:W-:Y:S02]  /*06c0*/  USHF.L.U32 UR10, UR10, 0x1, URZ ;  /* 0x000000010a0a7899 */ /* 0x000fe400080006ff */
[----:B------:R-:W-:-:S04]  /*06d0*/  UIADD3 UR4, UPT, UPT, -UR4, 0x100000, URZ ;  /* 0x0010000004047890 */ /* 0x000fc8000fffe1ff */
[----:B------:R-:W-:Y:S02]  /*06e0*/  USHF.L.U32 UR5, UR4, 0xb, URZ ;  /* 0x0000000b04057899 */ /* 0x000fe400080006ff */
[----:B------:R-:W-:Y:S01]  /*06f0*/  USHF.L.U32 UR4, UR4, 0x1, URZ ;  /* 0x0000000104047899 */ /* 0x000fe200080006ff */
[----:B------:R-:W-:Y:S01]  /*0700*/  ELECT P0, URZ, PT ;  /* 0x0000000000ff782f */ /* 0x000fe20003800000 */
[----:B--2---:R-:W-:Y:S01]  /*0710*/  ULEA UR7, UR7, UR9, 0x18 ;  /* 0x0000000907077291 */ /* 0x004fe2000f8ec0ff */
[----:B------:R-:W1:Y:S11]  /*0720*/  FENCE.VIEW.ASYNC.S ;  /* 0x00000000000073c6 */ /* 0x000e760000000000 */
[----:B-1----:R2:W1:Y:S01]  /*0730*/  SYNCS.EXCH.64 URZ, [UR7+0x30], UR10 ;  /* 0x0000300a07ff75b2 */ /* 0x0024620008000100 */
[----:B------:R2:W1:Y:S01]  /*0740*/  SYNCS.EXCH.64 URZ, [UR7+0x50], UR4 ;  /* 0x0000500407ff75b2 */ /* 0x0004620008000100 */
[----:B------:R2:W1:Y:S01]  /*0750*/  SYNCS.EXCH.64 URZ, [UR7+0x38], UR10 ;  /* 0x0000380a07ff75b2 */ /* 0x0004620008000100 */
[----:B------:R2:W1:Y:S01]  /*0760*/  SYNCS.EXCH.64 URZ, [UR7+0x58], UR4 ;  /* 0x0000580407ff75b2 */ /* 0x0004620008000100 */
[----:B------:R2:W1:Y:S01]  /*0770*/  SYNCS.EXCH.64 URZ, [UR7+0x40], UR10 ;  /* 0x0000400a07ff75b2 */ /* 0x0004620008000100 */
[----:B------:R2:W1:Y:S01]  /*0780*/  SYNCS.EXCH.64 URZ, [UR7+0x60], UR4 ;  /* 0x0000600407ff75b2 */ /* 0x0004620008000100 */
[----:B------:R2:W1:Y:S01]  /*0790*/  SYNCS.EXCH.64 URZ, [UR7+0x48], UR10 ;  /* 0x0000480a07ff75b2 */ /* 0x0004620008000100 */
[----:B------:R2:W1:Y:S02]  /*07a0*/  SYNCS.EXCH.64 URZ, [UR7+0x68], UR4 ;  /* 0x0000680407ff75b2 */ /* 0x0004640008000100 */
[----:B--2---:R-:W-:Y:S01]  /*07b0*/  NOP ;  /* 0x0000000000007918 */ /* 0x004fe20000000000 */
.L_x_10:
[----:B------:R-:W2:Y:S01]  /*07c0*/  SHFL.IDX PT, R2, R65, RZ, 0x1f ;  /* 0x00001fff41027589 */ /* 0x000ea200000e0000 */
[----:B------:R-:W-:Y:S01]  /*07d0*/  NOP ;  /* 0x0000000000007918 */ /* 0x000fe20000000000 */
[----:B--2---:R-:W-:-:S13]  /*07e0*/  ISETP.NE.AND P0, PT, R2, 0x3, PT ;  /* 0x000000030200780c */ /* 0x004fda0003f05270 */
[----:B------:R-:W-:Y:S05]  /*07f0*/  @P0 BRA `(.L_x_11) ;  /* 0x0000000000300947 */ /* 0x000fea0003800000 */
[----:B-1----:R-:W1:Y:S01]  /*0800*/  S2UR UR5, SR_CgaCtaId ;  /* 0x00000000000579c3 */ /* 0x002e620000008800 */
        /* <DEDUP_REMOVED lines=8> */
[----:B-1----:R2:W1:Y:S01]  /*0890*/  SYNCS.EXCH.64 URZ, [UR5+0x70], UR10 ;  /* 0x0000700a05ff75b2 */ /* 0x0024620008000100 */
[----:B------:R2:W1:Y:S02]  /*08a0*/  SYNCS.EXCH.64 URZ, [UR5+0x78], UR10 ;  /* 0x0000780a05ff75b2 */ /* 0x0004640008000100 */
[----:B--2---:R-:W-:Y:S01]  /*08b0*/  NOP ;  /* 0x0000000000007918 */ /* 0x004fe20000000000 */
.L_x_11:
[----:B------:R-:W2:Y:S01]  /*08c0*/  SHFL.IDX PT, R2, R65, RZ, 0x1f ;  /* 0x00001fff41027589 */ /* 0x000ea200000e0000 */
[----:B------:R-:W-:Y:S01]  /*08d0*/  NOP ;  /* 0x0000000000007918 */ /* 0x000fe20000000000 */
[----:B--2---:R-:W-:-:S13]  /*08e0*/  ISETP.NE.AND P0, PT, R2, 0x4, PT ;  /* 0x000000040200780c */ /* 0x004fda0003f05270 */
[----:B------:R-:W-:Y:S05]  /*08f0*/  @P0 BRA `(.L_x_12) ;  /* 0x00000000004c0947 */ /* 0x000fea0003800000 */
[----:B-1----:R-:W1:Y:S01]  /*0900*/  S2UR UR5, SR_CgaCtaId ;  /* 0x00000000000579c3 */ /* 0x002e620000008800 */
[----:B------:R-:W-:Y:S01]  /*0910*/  UMOV UR9, 0x100 ;  /* 0x0000010000097882 */ /* 0x000fe20000000000 */
[----:B------:R-:W-:Y:S01]  /*0920*/  UMOV UR7, 0x400 ;  /* 0x0000040000077882 */ /* 0x000fe20000000000 */
[----:B------:R-:W-:Y:S01]  /*0930*/  USEL UR9, UR9, 0xe0, UP2 ;  /* 0x000000e009097887 */ /* 0x000fe20009000000 */
[----:B------:R-:W-:Y:S01]  /*0940*/  UMOV UR4, 0x1 ;  /* 0x0000000100047882 */ /* 0x000fe20000000000 */
[----:B------:R-:W-:Y:S01]  /*0950*/  ELECT P0, URZ, PT ;  /* 0x0000000000ff782f */ /* 0x000fe20003800000 */
[----:B------:R-:W-:-:S04]  /*0960*/  UIADD3 UR10, UPT, UPT, -UR4, 0x100000, URZ ;  /* 0x00100000040a7890 */ /* 0x000fc8000fffe1ff */
[----:B------:R-:W-:Y:S02]  /*0970*/  USHF.L.U32 UR11, UR10, 0xb, URZ ;  /* 0x0000000b0a0b7899 */ /* 0x000fe400080006ff */
[----:B------:R-:W-:Y:S02]  /*0980*/  USHF.L.U32 UR10, UR10, 0x1, URZ ;  /* 0x000000010a0a7899 */ /* 0x000fe400080006ff */
[----:B------:R-:W-:-:S04]  /*0990*/  UIADD3 UR12, UPT, UPT, -UR9, 0x100000, URZ ;  /* 0x00100000090c7890 */ /* 0x000fc8000fffe1ff */
[----:B------:R-:W-:Y:S02]  /*09a0*/  USHF.L.U32 UR13, UR12, 0xb, URZ ;  /* 0x0000000b0c0d7899 */ /* 0x000fe400080006ff */
[----:B------:R-:W-:Y:S02]  /*09b0*/  USHF.L.U32 UR12, UR12, 0x1, URZ ;  /* 0x000000010c0c7899 */ /* 0x000fe400080006ff */
[----:B-1----:R-:W-:Y:S01]  /*09c0*/  ULEA UR5, UR5, UR7, 0x18 ;  /* 0x0000000705057291 */ /* 0x002fe2000f8ec0ff */
[----:B------:R-:W1:Y:S11]  /*09d0*/  FENCE.VIEW.ASYNC.S ;  /* 0x00000000000073c6 */ /* 0x000e760000000000 */
[----:B-1----:R2:W1:Y:S01]  /*09e0*/  SYNCS.EXCH.64 URZ, [UR5+0x80], UR10 ;  /* 0x0000800a05ff75b2 */ /* 0x0024620008000100 */
[----:B------:R2:W1:Y:S01]  /*09f0*/  SYNCS.EXCH.64 URZ, [UR5+0x90], UR12 ;  /* 0x0000900c05ff75b2 */ /* 0x0004620008000100 */
[----:B------:R2:W1:Y:S01]  /*0a00*/  SYNCS.EXCH.64 URZ, [UR5+0x88], UR10 ;  /* 0x0000880a05ff75b2 */ /* 0x0004620008000100 */
[----:B------:R2:W1:Y:S02]  /*0a10*/  SYNCS.EXCH.64 URZ, [UR5+0x98], UR12 ;  /* 0x0000980c05ff75b2 */ /* 0x0004640008000100 */
[----:B--2---:R-:W-:Y:S01]  /*0a20*/  NOP ;  /* 0x0000000000007918 */ /* 0x004fe20000000000 */
.L_x_12:
        /* <DEDUP_REMOVED lines=26> */
.L_x_13:
        /* <DEDUP_REMOVED lines=18> */
.L_x_14:
[----:B-1----:R-:W1:Y:S01]  /*0cf0*/  S2UR UR5, SR_CTAID.X ;  /* 0x00000000000579c3 */ /* 0x002e620000002500 */
[----:B------:R-:W-:-:S05]  /*0d00*/  CS2R.32 R60, SR_CgaSize ;  /* 0x00000000003c7805 */ /* 0x000fca0000008a00 */
[----:B------:R-:W-:-:S05]  /*0d10*/  IMAD R60, R60, -0xa0, RZ ;  /* 0xffffff603c3c7824 */ /* 0x000fca00078e02ff */
[----:B------:R-:W-:-:S14]  /*0d20*/  R2UR UR9, R60 ;  /* 0x000000003c0972ca */ /* 0x000fdc00000e0000 */
[----:B------:R-:W2:Y:S01]  /*0d30*/  LDCU UR9, c[0x0][UR9+0x2b0] ;  /* 0x00005600090977ac */ /* 0x000ea20008000800 */
[----:B------:R-:W-:Y:S01]  /*0d40*/  NOP ;  /* 0x0000000000007918 */ /* 0x000fe20000000000 */
[----:B------:R-:W-:-:S05]  /*0d50*/  CS2R.32 R60, SR_CgaSize ;  /* 0x00000000003c7805 */ /* 0x000fca0000008a00 */
[----:B------:R-:W-:-:S05]  /*0d60*/  IMAD R60, R60, -0xa0, RZ ;  /* 0xffffff603c3c7824 */ /* 0x000fca00078e02ff */
[----:B------:R-:W-:-:S14]  /*0d70*/  R2UR UR7, R60 ;  /* 0x000000003c0772ca */ /* 0x000fdc00000e0000 */
[----:B------:R-:W3:Y:S01]  /*0d80*/  LDCU UR7, c[0x0][UR7+0x2b4] ;  /* 0x00005680070777ac */ /* 0x000ee20008000800 */
[----:B------:R-:W4:Y:S08]  /*0d90*/  S2UR UR4, SR_CTAID.Y ;  /* 0x00000000000479c3 */ /* 0x000f300000002600 */
[----:B------:R-:W3:Y:S01]  /*0da0*/  LDC R9, c[0x0][0xb24] ;  /* 0x0002c900ff097b82 */ /* 0x000ee20000000800 */
[----:B-1----:R-:W-:-:S02]  /*0db0*/  I2FP.F32.U32 R4, UR5 ;  /* 0x0000000500047c45 */ /* 0x002fc40008201000 */
[----:B------:R-:W-:-:S05]  /*0dc0*/  CS2R.32 R5, SR_CgaSize ;  /* 0x0000000000057805 */ /* 0x000fca0000008a00 */
[----:B------:R-:W-:-:S06]  /*0dd0*/  IMAD R5, R5, -0xa0, RZ ;  /* 0xffffff6005057824 */ /* 0x000fcc00078e02ff */
[----:B------:R-:W1:Y:S01]  /*0de0*/  LDC R5, c[0x0][R5+0x2a0] ;  /* 0x0000a80005057b82 */ /* 0x000e620000000800 */
[----:B------:R-:W-:Y:S01]  /*0df0*/  MOV R21, UR5 ;  /* 0x0000000500157c02 */ /* 0x000fe20008000f00 */
[----:B--2---:R-:W-:Y:S01]  /*0e00*/  FMUL R4, R4, UR9 ;  /* 0x0000000904047c20 */ /* 0x004fe20008400000 */
[----:B----4-:R-:W-:Y:S02]  /*0e10*/  I2FP.F32.U32 R2, UR4 ;  /* 0x0000000400027c45 */ /* 0x010fe40008201000 */
[----:B------:R-:W-:-:S05]  /*0e20*/  CS2R.32 R3, SR_CgaSize ;  /* 0x0000000000037805 */ /* 0x000fca0000008a00 */
[----:B------:R-:W-:-:S06]  /*0e30*/  IMAD R3, R3, -0xa0, RZ ;  /* 0xffffff6003037824 */ /* 0x000fcc00078e02ff */
[----:B------:R-:W2:Y:S01]  /*0e40*/  LDC R3, c[0x0][R3+0x2a4] ;  /* 0x0000a90003037b82 */ /* 0x000ea20000000800 */
[----:B------:R-:W4:Y:S01]  /*0e50*/  F2I.U32.TRUNC.NTZ R60, R4 ;  /* 0x00000004003c7305 */ /* 0x000f22000020f000 */
[----:B------:R-:W-:Y:S01]  /*0e60*/  MOV R20, UR4 ;  /* 0x0000000400147c02 */ /* 0x000fe20008000f00 */
[----:B---3--:R-:W-:-:S05]  /*0e70*/  FMUL R2, R2, UR7 ;  /* 0x0000000702027c20 */ /* 0x008fca0008400000 */
[----:B------:R-:W-:Y:S01]  /*0e80*/  BAR.SYNC.DEFER_BLOCKING 0x0 ;  /* 0x0000000000007b1d */ /* 0x000fe20000010000 */
[----:B------:R-:W-:-:S05]  /*0e90*/  ISETP.GE.AND P0, PT, R9, 0x1, PT ;  /* 0x000000010900780c */ /* 0x000fca0003f06270 */
[----:B------:R-:W3:Y:S02]  /*0ea0*/  F2I.U32.TRUNC.NTZ R58, R2 ;  /* 0x00000002003a7305 */ /* 0x000ee4000020f000 */
[----:B------:R-:W2:Y:S01]  /*0eb0*/  S2UR UR36, SR_CTAID.Z ;  /* 0x00000000002479c3 */ /* 0x000ea20000002700 */
[----:B----4-:R-:W-:-:S05]  /*0ec0*/  IADD3 R60, PT, PT, -R60, RZ, RZ ;  /* 0x000000ff3c3c7210 */ /* 0x010fca0007ffe1ff */
[----:B-1----:R-:W-:Y:S01]  /*0ed0*/  IMAD R60, R5, R60, UR5 ;  /* 0x00000005053c7e24 */ /* 0x002fe2000f8e023c */
[----:B---3--:R-:W-:-:S05]  /*0ee0*/  IADD3 R58, PT, PT, -R58, RZ, RZ ;  /* 0x000000ff3a3a7210 */ /* 0x008fca0007ffe1ff */
[----:B--2---:R-:W-:Y:S01]  /*0ef0*/  IMAD R58, R3, R58, UR4 ;  /* 0x00000004033a7e24 */ /* 0x004fe2000f8e023a */
[----:B------:R-:W-:Y:S06]  /*0f00*/  @!P0 BRA `(.L_x_15) ;  /* 0x0000000000b88947 */ /* 0x000fec0003800000 */
[----:B------:R-:W1:Y:S01]  /*0f10*/  LDC.64 R4, c[0x0][0xb18] ;  /* 0x0002c600ff047b82 */ /* 0x000e620000000a00 */
[----:B------:R-:W-:-:S07]  /*0f20*/  ISETP.NE.AND P0, PT, R9, 0x1, PT ;  /* 0x000000010900780c */ /* 0x000fce0003f05270 */
[----:B------:R-:W2:Y:S08]  /*0f30*/  LDC R10, c[0x0][0xb0c] ;  /* 0x0002c300ff0a7b82 */ /* 0x000eb00000000800 */
[----:B------:R-:W3:Y:S08]  /*0f40*/  LDC R11, c[0x0][0x370] ;  /* 0x0000dc00ff0b7b82 */ /* 0x000ef00000000800 */
[----:B------:R-:W4:Y:S01]  /*0f50*/  LDC R12, c[0x0][0x374] ;  /* 0x0000dd00ff0c7b82 */ /* 0x000f220000000800 */
[----:B-1----:R-:W-:-:S07]  /*0f60*/  ISETP.NE.AND P1, PT, R4, 0x1, PT ;  /* 0x000000010400780c */ /* 0x002fce0003f25270 */
[----:B------:R-:W3:Y:S01]  /*0f70*/  LDC.64 R6, c[0x0][0xb10] ;  /* 0x0002c400ff067b82 */ /* 0x000ee20000000a00 */
[----:B--2---:R-:W-:-:S07]  /*0f80*/  ISETP.NE.AND P2, PT, R10, 0x1, PT ;  /* 0x000000010a00780c */ /* 0x004fce0003f45270 */
[----:B------:R-:W1:Y:S08]  /*0f90*/  LDC R8, c[0x0][0xb20] ;  /* 0x0002c800ff087b82 */ /* 0x000e700000000800 */
[----:B------:R-:W2:Y:S01]  /*0fa0*/  LDC.64 R2, c[0x0][0xb28] ;  /* 0x0002ca00ff027b82 */ /* 0x000ea20000000a00 */
[----:B----4-:R-:W-:-:S04]  /*0fb0*/  IMAD.HI.U32 R13, R12, R5, RZ ;  /* 0x000000050c0d7227 */ /* 0x010fc800078e00ff */
[----:B------:R-:W-:-:S04]  /*0fc0*/  IMAD.HI.U32 R5, R20, R5, RZ ;  /* 0x0000000514057227 */ /* 0x000fc800078e00ff */
[----:B---3--:R-:W-:-:S04]  /*0fd0*/  IMAD.HI.U32 R14, R11, R6, RZ ;  /* 0x000000060b0e7227 */ /* 0x008fc800078e00ff */
[C---:B------:R-:W-:Y:S01]  /*0fe0*/  IMAD.HI.U32 R16, R21.reuse, R6, RZ ;  /* 0x0000000615107227 */ /* 0x040fe200078e00ff */
[-C--:B------:R-:W-:Y:S02]  /*0ff0*/  @P2 SHF.R.U32.HI R11, RZ, R7.reuse, R14 ;  /* 0x00000007ff0b2219 */ /* 0x080fe4000001160e */
[-C--:B-1----:R-:W-:Y:S02]  /*1000*/  @P1 SHF.R.U32.HI R12, RZ, R8.reuse, R13 ;  /* 0x00000008ff0c1219 */ /* 0x082fe4000001160d */
[----:B------:R-:W-:Y:S02]  /*1010*/  SHF.R.U32.HI R5, RZ, R8, R5 ;  /* 0x00000008ff057219 */ /* 0x000fe40000011605 */
[----:B------:R-:W-:Y:S02]  /*1020*/  SHF.R.U32.HI R16, RZ, R7, R16 ;  /* 0x00000007ff107219 */ /* 0x000fe40000011610 */
[----:B------:R-:W-:Y:S01]  /*1030*/  SEL R5, R20, R5, !P1 ;  /* 0x0000000514057207 */ /* 0x000fe20004800000 */
[----:B--2---:R-:W-:Y:S01]  /*1040*/  IMAD.HI.U32 R14, R12, R2, RZ ;  /* 0x000000020c0e7227 */ /* 0x004fe200078e00ff */
[----:B------:R-:W-:-:S02]  /*1050*/  SEL R7, R21, R16, !P2 ;  /* 0x0000001015077207 */ /* 0x000fc40005000000 */
[----:B------:R-:W-:Y:S01]  /*1060*/  IADD3 R13, PT, PT, -R5, RZ, RZ ;  /* 0x000000ff050d7210 */ /* 0x000fe20007ffe1ff */
[----:B------:R-:W-:Y:S01]  /*1070*/  IMAD.HI.U32 R6, R11, R2, RZ ;  /* 0x000000020b067227 */ /* 0x000fe200078e00ff */
[----:B------:R-:W-:-:S03]  /*1080*/  @P0 SHF.R.U32.HI R12, RZ, R3, R14 ;  /* 0x00000003ff0c0219 */ /* 0x000fc6000001160e */
[----:B------:R-:W-:Y:S01]  /*1090*/  IMAD R13, R4, R13, R20 ;  /* 0x0000000d040d7224 */ /* 0x000fe200078e0214 */
[----:B------:R-:W-:Y:S01]  /*10a0*/  @P0 SHF.R.U32.HI R11, RZ, R3, R6 ;  /* 0x00000003ff0b0219 */ /* 0x000fe20000011606 */
[----:B------:R-:W-:-:S04]  /*10b0*/  IMAD R12, R12, R9, RZ ;  /* 0x000000090c0c7224 */ /* 0x000fc800078e02ff */
[----:B------:R-:W-:Y:S01]  /*10c0*/  IMAD R6, R11, R9, RZ ;  /* 0x000000090b067224 */ /* 0x000fe200078e02ff */
[----:B------:R-:W-:-:S04]  /*10d0*/  ISETP.GE.AND P1, PT, R5, R12, PT ;  /* 0x0000000c0500720c */ /* 0x000fc80003f26270 */
[----:B------:R-:W-:Y:S01]  /*10e0*/  ISETP.GE.OR P1, PT, R7, R6, P1 ;  /* 0x000000060700720c */ /* 0x000fe20000f26670 */
[----:B------:R-:W-:-:S05]  /*10f0*/  IMAD.HI.U32 R6, R5, R2, RZ ;  /* 0x0000000205067227 */ /* 0x000fca00078e00ff */
[----:B------:R-:W-:-:S04]  /*1100*/  SHF.R.U32.HI R6, RZ, R3, R6 ;  /* 0x00000003ff067219 */ /* 0x000fc80000011606 */
[----:B------:R-:W-:-:S03]  /*1110*/  SEL R6, R5, R6, !P0 ;  /* 0x0000000605067207 */ /* 0x000fc60004000000 */
[----:B------:R-:W-:Y:S01]  /*1120*/  @!P1 IMAD.HI.U32 R8, R7, R2, RZ ;  /* 0x0000000207089227 */ /* 0x000fe200078e00ff */
[----:B------:R-:W-:-:S04]  /*1130*/  IADD3 R2, PT, PT, -R6, RZ, RZ ;  /* 0x000000ff06027210 */ /* 0x000fc80007ffe1ff */
[----:B------:R-:W-:Y:S01]  /*1140*/  @!P1 SHF.R.U32.HI R8, RZ, R3, R8 ;  /* 0x00000003ff089219 */ /* 0x000fe20000011608 */
[----:B------:R-:W-:-:S03]  /*1150*/  IMAD R2, R9, R2, R5 ;  /* 0x0000000209027224 */ /* 0x000fc600078e0205 */
[----:B------:R-:W-:-:S05]  /*1160*/  @!P1 SEL R3, R7, R8, !P0 ;  /* 0x0000000807039207 */ /* 0x000fca0004000000 */
[--C-:B------:R-:W-:Y:S02]  /*1170*/  @!P1 IMAD.IADD R6, R6, 0x1, -R3.reuse ;  /* 0x0000000106069824 */ /* 0x100fe400078e0a03 */
[----:B------:R-:W-:Y:S01]  /*1180*/  @!P1 IMAD R3, R2, R11, R3 ;  /* 0x0000000b02039224 */ /* 0x000fe200078e0203 */
[----:B------:R-:W-:Y:S01]  /*1190*/  IADD3 R2, PT, PT, -R7, RZ, RZ ;  /* 0x000000ff07027210 */ /* 0x000fe20007ffe1ff */
[----:B------:R-:W-:Y:S02]  /*11a0*/  @!P1 IMAD R5, R6, R9, R7 ;  /* 0x0000000906059224 */ /* 0x000fe400078e0207 */
[----:B------:R-:W-:Y:S02]  /*11b0*/  @!P1 IMAD.MOV.U32 R7, RZ, RZ, R3 ;  /* 0x000000ffff079224 */ /* 0x000fe400078e0003 */
[----:B------:R-:W-:Y:S02]  /*11c0*/  IMAD R2, R10, R2, R21 ;  /* 0x000000020a027224 */ /* 0x000fe400078e0215 */
[----:B------:R-:W-:-:S02]  /*11d0*/  IMAD R20, R5, R4, R13 ;  /* 0x0000000405147224 */ /* 0x000fc400078e020d */
[----:B------:R-:W-:Y:S02]  /*11e0*/  IMAD R21, R7, R10, R2 ;  /* 0x0000000a07157224 */ /* 0x000fe400078e0202 */
.L_x_15:
[----:B------:R-:W1:Y:S01]  /*11f0*/  LDCU UR4, c[0x0][0xb30] ;  /* 0x00016600ff0477ac */ /* 0x000e620008000800 */
[----:B------:R-:W2:Y:S08]  /*1200*/  S2UR UR37, SR_CgaCtaId ;  /* 0x00000000002579c3 */ /* 0x000eb00000008800 */
[----:B------:R-:W3:Y:S01]  /*1210*/  LDC R26, c[0x0][0xb24] ;  /* 0x0002c900ff1a7b82 */ /* 0x000ee20000000800 */
[----:B-1----:R-:W-:-:S09]  /*1220*/  UISETP.NE.AND UP1, UPT, UR4, 0x1, UPT ;  /* 0x000000010400788c */ /* 0x002fd2000bf25270 */
[----:B--2---:R-:W-:Y:S05]  /*1230*/  BRA.U UP1, `(.L_x_16) ;  /* 0x0000000101407547 */ /* 0x004fea000b800000 */
[----:B------:R-:W1:Y:S08]  /*1240*/  LDC.64 R4, c[0x0][0xb10] ;  /* 0x0002c400ff047b82 */ /* 0x000e700000000a00 */
[----:B------:R-:W2:Y:S08]  /*1250*/  LDC.64 R2, c[0x0][0xb18] ;  /* 0x0002c600ff027b82 */ /* 0x000eb00000000a00 */
[----:B------:R-:W4:Y:S08]  /*1260*/  LDC R6, c[0x0][0xb20] ;  /* 0x0002c800ff067b82 */ /* 0x000f300000000800 */
[----:B------:R-:W3:Y:S01]  /*1270*/  LDC R8, c[0x0][0xb0c] ;  /* 0x0002c300ff087b82 */ /* 0x000ee20000000800 */
[----:B-1----:R-:W-:-:S05]  /*1280*/  IMAD.HI.U32 R4, R21, R4, RZ ;  /* 0x0000000415047227 */ /* 0x002fca00078e00ff */
[----:B------:R-:W-:Y:S01]  /*1290*/  SHF.R.U32.HI R4, RZ, R5, R4 ;  /* 0x00000005ff047219 */ /* 0x000fe20000011604 */
[----:B--2---:R-:W-:Y:S01]  /*12a0*/  IMAD.HI.U32 R3, R20, R3, RZ ;  /* 0x0000000314037227 */ /* 0x004fe200078e00ff */
[----:B------:R-:W-:-:S04]  /*12b0*/  ISETP.NE.AND P0, PT, R2, 0x1, PT ;  /* 0x000000010200780c */ /* 0x000fc80003f05270 */
[----:B----4-:R-:W-:-:S04]  /*12c0*/  SHF.R.U32.HI R3, RZ, R6, R3 ;  /* 0x00000006ff037219 */ /* 0x010fc80000011603 */
[----:B------:R-:W-:Y:S02]  /*12d0*/  SEL R3, R20, R3, !P0 ;  /* 0x0000000314037207 */ /* 0x000fe40004000000 */
[----:B---3--:R-:W-:-:S04]  /*12e0*/  ISETP.NE.AND P1, PT, R8, 0x1, PT ;  /* 0x000000010800780c */ /* 0x008fc80003f25270 */
[----:B------:R-:W-:-:S05]  /*12f0*/  SEL R4, R21, R4, !P1 ;  /* 0x0000000415047207 */ /* 0x000fca0004800000 */
[----:B------:R-:W-:Y:S02]  /*1300*/  IMAD.IADD R5, R3, 0x1, -R4 ;  /* 0x0000000103057824 */ /* 0x000fe400078e0a04 */
[----:B------:R-:W-:Y:S02]  /*1310*/  IMAD.IADD R3, R4, 0x1, -R3 ;  /* 0x0000000104037824 */ /* 0x000fe400078e0a03 */
[----:B------:R-:W-:Y:S02]  /*1320*/  IMAD R21, R5, R8, R21 ;  /* 0x0000000805157224 */ /* 0x000fe400078e0215 */
[----:B------:R-:W-:-:S07]  /*1330*/  IMAD R20, R3, R2, R20 ;  /* 0x0000000203147224 */ /* 0x000fce00078e0214 */
.L_x_16:
[----:B------:R-:W-:Y:S01]  /*1340*/  BAR.SYNC.DEFER_BLOCKING 0x0 ;  /* 0x0000000000007b1d */ /* 0x000fe20000010000 */
[----:B------:R-:W-:Y:S01]  /*1350*/  UISETP.NE.AND UP1, UPT, UR8, 0x2, UPT ;  /* 0x000000020800788c */ /* 0x000fe2000bf25270 */
[----:B------:R-:W-:Y:S02]  /*1360*/  ISETP.NE.OR P5, PT, R0, 0x2, !P5 ;  /* 0x000000020000780c */ /* 0x000fe40006fa5670 */
[----:B------:R-:W-:-:S06]  /*1370*/  LOP3.LUT R2, R72, 0x1f, RZ, 0xc0, !PT ;  /* 0x0000001f48027812 */ /* 0x000fcc00078ec0ff */
[----:B------:R-:W-:Y:S05]  /*1380*/  BRA.U UP1, `(.L_x_17) ;  /* 0x0000001101947547 */ /* 0x000fea000b800000 */
[----:B------:R-:W1:Y:S01]  /*1390*/  LDCU UR13, c[0x0][0x38c] ;  /* 0x00007180ff0d77ac */ /* 0x000e620008000800 */
[----:B------:R-:W2:Y:S01]  /*13a0*/  LDC R9, c[0x0][0x370] ;  /* 0x0000dc00ff097b82 */ /* 0x000ea20000000800 */
[----:B------:R-:W-:Y:S01]  /*13b0*/  PLOP3.LUT P1, PT, PT, PT, UP2, 0x80, 0x8 ;  /* 0x000000000008781c */ /* 0x000fe20003f2f028 */
[----:B------:R-:W-:Y:S01]  /*13c0*/  HFMA2 R12, -RZ, RZ, 0, 0 ;  /* 0x00000000ff0c7431 */ /* 0x000fe200000001ff */
[----:B------:R-:W-:Y:S01]  /*13d0*/  ISETP.EQ.OR P4, PT, R2, RZ, P5 ;  /* 0x000000ff0200720c */ /* 0x000fe20002f82670 */
[----:B------:R-:W-:Y:S01]  /*13e0*/  IMAD.MOV.U32 R15, RZ, RZ, 0x1 ;  /* 0x00000001ff0f7424 */ /* 0x000fe200078e00ff */
[----:B------:R-:W-:Y:S01]  /*13f0*/  PLOP3.LUT P1, PT, P1, PT, PT, 0x8, 0x80 ;  /* 0x000000000080781c */ /* 0x000fe20000f2e170 */
[----:B------:R-:W-:Y:S01]  /*1400*/  IMAD.MOV.U32 R14, RZ, RZ, RZ ;  /* 0x000000ffff0e7224 */ /* 0x000fe200078e00ff */
[----:B------:R-:W-:Y:S01]  /*1410*/  MOV R8, 0x1 ;  /* 0x0000000100087802 */ /* 0x000fe20000000f00 */
[----:B------:R-:W4:Y:S01]  /*1420*/  LDC R0, c[0x0][0x374] ;  /* 0x0000dd00ff007b82 */ /* 0x000f220000000800 */
[----:B------:R-:W-:Y:S01]  /*1430*/  IMAD.MOV.U32 R10, RZ, RZ, RZ ;  /* 0x000000ffff0a7224 */ /* 0x000fe200078e00ff */
[----:B------:R-:W2:Y:S01]  /*1440*/  LDCU.64 UR22, c[0x0][0x348] ;  /* 0x00006900ff1677ac */ /* 0x000ea20008000a00 */
[----:B------:R-:W-:Y:S01]  /*1450*/  UMOV UR6, URZ ;  /* 0x000000ff00067c82 */ /* 0x000fe20008000000 */
[----:B-1----:R-:W-:-:S04]  /*1460*/  UIADD3 UR5, UPT, UPT, UR13, 0x7f, URZ ;  /* 0x0000007f0d057890 */ /* 0x002fc8000fffe0ff */
[----:B------:R-:W-:-:S04]  /*1470*/  USHF.R.S32.HI UR4, URZ, 0x1f, UR5 ;  /* 0x0000001fff047899 */ /* 0x000fc80008011405 */
[----:B------:R-:W-:-:S04]  /*1480*/  ULEA.HI UR4, UR4, UR5, URZ, 0x7 ;  /* 0x0000000504047291 */ /* 0x000fc8000f8f38ff */
[----:B------:R-:W-:Y:S02]  /*1490*/  USHF.R.S32.HI UR15, URZ, 0x7, UR4 ;  /* 0x00000007ff0f7899 */ /* 0x000fe40008011404 */
[----:B------:R-:W-:Y:S02]  /*14a0*/  UIADD3 UR4, UPT, UPT, UR13, -0x1, URZ ;  /* 0xffffffff0d047890 */ /* 0x000fe4000fffe0ff */
[----:B------:R-:W-:Y:S02]  /*14b0*/  UISETP.LT.U32.AND UP0, UPT, UR15, 0x3, UPT ;  /* 0x000000030f00788c */ /* 0x000fe4000bf01070 */
[----:B------:R-:W-:Y:S02]  /*14c0*/  UISETP.GE.U32.AND UP1, UPT, UR4, -0xff, UPT ;  /* 0xffffff010400788c */ /* 0x000fe4000bf26070 */
[----:B------:R-:W-:Y:S02]  /*14d0*/  USEL UR14, UR15, 0x3, UP0 ;  /* 0x000000030f0e7887 */ /* 0x000fe40008000000 */
[----:B------:R-:W-:-:S02]  /*14e0*/  UIADD3 UR13, UPT, UPT, UR13, 0xfe, URZ ;  /* 0x000000fe0d0d7890 */ /* 0x000fc4000fffe0ff */
[----:B------:R-:W-:Y:S02]  /*14f0*/  UIADD3 UR5, UPT, UPT, UR14, -0x1, URZ ;  /* 0xffffffff0e057890 */ /* 0x000fe4000fffe0ff */
[----:B------:R-:W-:-:S03]  /*1500*/  UIADD3 UR7, UPT, UPT, UR15, -UR14, URZ ;  /* 0x8000000e0f077290 */ /* 0x000fc6000fffe0ff */
[----:B------:R-:W-:-:S04]  /*1510*/  @UP1 UIADD3 UR5, UPT, UPT, UR14, URZ, URZ ;  /* 0x000000ff0e051290 */ /* 0x000fc8000fffe0ff */
[----:B--2---:R-:W-:-:S12]  /*1520*/  UIADD3 UR5, UPT, UPT, UR5, 0x1, URZ ;  /* 0x0000000105057890 */ /* 0x004fd8000fffe0ff */
.L_x_35:
[----:B------:R-:W-:Y:S01]  /*1530*/  UISETP.NE.AND UP0, UPT, UR37, URZ, UPT ;  /* 0x000000ff2500728c */ /* 0x000fe2000bf05270 */
[----:B------:R-:W1:Y:S08]  /*1540*/  S2UR UR37, SR_CgaCtaId ;  /* 0x00000000002579c3 */ /* 0x000e700000008800 */
[----:B------:R-:W-:Y:S05]  /*1550*/  BRA.U UP0, `(.L_x_18) ;  /* 0x0000000100347547 */ /* 0x000fea000b800000 */
[----:B------:R-:W2:Y:S01]  /*1560*/  S2R R2, SR_CgaCtaId ;  /* 0x0000000000027919 */ /* 0x000ea20000008800 */
[----:B------:R-:W-:-:S04]  /*1570*/  MOV R3, 0x400 ;  /* 0x0000040000037802 */ /* 0x000fc80000000f00 */
[----:B--2---:R-:W-:Y:S02]  /*1580*/  LEA R3, R2, R3, 0x18 ;  /* 0x0000000302037211 */ /* 0x004fe400078ec0ff */
[----:B------:R-:W-:-:S03]  /*1590*/  SHF.L.U32 R2, R8, 0x1f, RZ ;  /* 0x0000001f08027819 */ /* 0x000fc600000006ff */
[----:B------:R-:W-:-:S04]  /*15a0*/  IMAD R3, R10, 0x8, R3 ;  /* 0x000000080a037824 */ /* 0x000fc800078e0203 */
[----:B------:R-:W2:Y:S02]  /*15b0*/  SYNCS.PHASECHK.TRANS64.TRYWAIT P0, [R3+URZ+0xf0], R2 ;  /* 0x0000f002030075a7 */ /* 0x000ea400080011ff */
[----:B--2---:R-:W-:Y:S05]  /*15c0*/  @!P0 BRA `(.L_x_19) ;  /* 0x0000006800c08947 */ /* 0x004fea0003800000 */
.L_x_130:
[----:B------:R-:W-:Y:S01]  /*15d0*/  VIADD R10, R10, 0x1 ;  /* 0x000000010a0a7836 */ /* 0x000fe20000000000 */
[----:B------:R2:W-:Y:S04]  /*15e0*/  SYNCS.ARRIVE.TRANS64.A1T0 RZ, [R3+URZ+0xe0], RZ ;  /* 0x0000e0ff03ff79a7 */ /* 0x0005e800081000ff */
[----:B------:R-:W-:-:S04]  /*15f0*/  ISETP.NE.AND P0, PT, R10, 0x2, PT ;  /* 0x000000020a00780c */ /* 0x000fc80003f05270 */
[----:B------:R-:W-:Y:S02]  /*1600*/  SEL R10, R10, RZ, P0 ;  /* 0x000000ff0a0a7207 */ /* 0x000fe40000000000 */
[----:B--2---:R-:W-:-:S04]  /*1610*/  SEL R3, RZ, 0x1, P0 ;  /* 0x00000001ff037807 */ /* 0x004fc80000000000 */
[----:B------:R-:W-:-:S07]  /*1620*/  LOP3.LUT R8, R8, R3, RZ, 0x3c, !PT ;  /* 0x0000000308087212 */ /* 0x000fce00078e3cff */
.L_x_18:
[----:B------:R-:W-:Y:S01]  /*1630*/  UMOV UR4, 0x400 ;  /* 0x0000040000047882 */ /* 0x000fe20000000000 */
[----:B------:R-:W-:Y:S01]  /*1640*/  SHF.L.U32 R2, R15, 0x1f, RZ ;  /* 0x0000001f0f027819 */ /* 0x000fe200000006ff */
[----:B-1----:R-:W-:Y:S01]  /*1650*/  ULEA UR4, UR37, UR4, 0x18 ;  /* 0x0000000425047291 */ /* 0x002fe2000f8ec0ff */
[----:B------:R-:W-:Y:S01]  /*1660*/  R2UR UR35, R21 ;  /* 0x00000000152372ca */ /* 0x000fe200000e0000 */
[----:B------:R-:W-:Y:S01]  /*1670*/  UISETP.GE.U32.AND UP0, UPT, UR13, 0xff, UPT ;  /* 0x000000ff0d00788c */ /* 0x000fe2000bf06070 */
[----:B------:R-:W-:Y:S01]  /*1680*/  R2UR UR19, R20 ;  /* 0x00000000141372ca */ /* 0x000fe200000e0000 */
[----:B------:R-:W-:Y:S01]  /*1690*/  ULEA UR8, UR6, UR4, 0x3 ;  /* 0x0000000406087291 */ /* 0x000fe2000f8e18ff */
[----:B------:R-:W-:-:S08]  /*16a0*/  UMOV UR29, URZ ;  /* 0x000000ff001d7c82 */ /* 0x000fd00008000000 */
[----:B------:R1:W2:Y:S01]  /*16b0*/  SYNCS.PHASECHK.TRANS64.TRYWAIT P0, [UR8+0x18], R2 ;  /* 0x00001802ff0075a7 */ /* 0x0002a20008001108 */
[----:B------:R-:W-:Y:S02]  /*16c0*/  USHF.L.U32 UR35, UR35, 0x6, URZ ;  /* 0x0000000623237899 */ /* 0x000fe400080006ff */
[----:B------:R-:W-:Y:S01]  /*16d0*/  USHF.L.U32 UR19, UR19, 0x7, URZ ;  /* 0x0000000713137899 */ /* 0x000fe200080006ff */
[----:B------:R-:W-:Y:S11]  /*16e0*/  BRA.U !UP0, `(.L_x_20) ;  /* 0x0000000108d87547 */ /* 0x000ff6000b800000 */
[----:B------:R-:W-:Y:S01]  /*16f0*/  UMOV UR21, URZ ;  /* 0x000000ff00157c82 */ /* 0x000fe20008000000 */
[----:B------:R-:W-:-:S05]  /*1700*/  UMOV UR42, UR6 ;  /* 0x00000006002a7c82 */ /* 0x000fca0008000000 */
.L_x_25:
[----:B-1----:R-:W-:Y:S01]  /*1710*/  ULEA UR33, UR42, UR4, 0x3 ;  /* 0x000000042a217291 */ /* 0x002fe2000f8e18ff */
[----:B--2---:R-:W-:Y:S01]  /*1720*/  @!P5 MOV R3, 0xc000 ;  /* 0x0000c0000003d802 */ /* 0x004fe20000000f00 */
[----:B--2---:R-:W-:Y:S10]  /*1730*/  @P0 BRA `(.L_x_21) ;  /* 0x00000000000c0947 */ /* 0x004ff40003800000 */
[----:B------:R-:W-:-:S04]  /*1740*/  SHF.L.U32 R5, R15, 0x1f, RZ ;  /* 0x0000001f0f057819 */ /* 0x000fc800000006ff */
[----:B------:R-:W2:Y:S02]  /*1750*/  SYNCS.PHASECHK.TRANS64.TRYWAIT P0, [UR33+0x18], R5 ;  /* 0x00001805ff0075a7 */ /* 0x000ea40008001121 */
[----:B--2---:R-:W-:Y:S05]  /*1760*/  @!P0 BRA `(.L_x_22) ;  /* 0x00000068006c8947 */ /* 0x004fea0003800000 */
.L_x_21:
[----:B------:R2:W-:Y:S01]  /*1770*/  @!P5 SYNCS.ARRIVE.TRANS64 RZ, [UR33], R3 ;  /* 0x00000003ffffd9a7 */ /* 0x0005e20008000021 */
[----:B------:R-:W-:Y:S04]  /*1780*/  BSSY.RECONVERGENT B0, `(.L_x_23) ;  /* 0x0000003000007945 */ /* 0x000fe80003800200 */
[----:B------:R-:W-:Y:S05]  /*1790*/  @P4 BRA `(.L_x_24) ;  /* 0x0000000000044947 */ /* 0x000fea0003800000 */
[----:B------:R-:W-:Y:S05]  /*17a0*/  BPT.TRAP 0x1 ;  /* 0x000000040000795c */ /* 0x000fea0000300000 */
.L_x_24:
[----:B------:R-:W-:Y:S05]  /*17b0*/  BSYNC.RECONVERGENT B0 ;  /* 0x0000000000007941 */ /* 0x000fea0003800200 */
.L_x_23:
[----:B------:R-:W-:Y:S02]  /*17c0*/  UIADD3 UR6, UPT, UPT, UR42, 0x1, URZ ;  /* 0x000000012a067890 */ /* 0x000fe4000fffe0ff */
[----:B------:R-:W-:Y:S02]  /*17d0*/  ULEA UR24, UR42, UR4, 0xe ;  /* 0x000000042a187291 */ /* 0x000fe4000f8e70ff */
[----:B------:R-:W-:Y:S02]  /*17e0*/  UISETP.NE.AND UP0, UPT, UR6, 0x3, UPT ;  /* 0x000000030600788c */ /* 0x000fe4000bf05270 */
[----:B------:R-:W-:Y:S02]  /*17f0*/  UIADD3 UR40, UP1, UPT, UR22, 0x80, URZ ;  /* 0x0000008016287890 */ /* 0x000fe4000ff3e0ff */
[----:B------:R-:W-:Y:S02]  /*1800*/  USEL UR9, URZ, 0x1, UP0 ;  /* 0x00000001ff097887 */ /* 0x000fe40008000000 */
[----:B------:R-:W-:-:S02]  /*1810*/  USEL UR6, UR6, URZ, UP0 ;  /* 0x000000ff06067287 */ /* 0x000fc40008000000 */
[----:B------:R-:W-:Y:S02]  /*1820*/  USHF.L.U32 UR34, UR21, 0x7, URZ ;  /* 0x0000000715227899 */ /* 0x000fe400080006ff */
[----:B------:R-:W-:Y:S01]  /*1830*/  ULEA UR8, UR6, UR4, 0x3 ;  /* 0x0000000406087291 */ /* 0x000fe2000f8e18ff */
[----:B------:R-:W-:Y:S01]  /*1840*/  LOP3.LUT R15, R15, UR9, RZ, 0x3c, !PT ;  /* 0x000000090f0f7c12 */ /* 0x000fe2000f8e3cff */
[----:B------:R-:W-:Y:S02]  /*1850*/  UIADD3 UR38, UP0, UPT, UR22, 0x180, URZ ;  /* 0x0000018016267890 */ /* 0x000fe4000ff1e0ff */
[----:B------:R-:W-:Y:S01]  /*1860*/  UIADD3.X UR41, UPT, UPT, URZ, UR23, URZ, UP1, !UPT ;  /* 0x00000017ff297290 */ /* 0x000fe20008ffe4ff */
[----:B-1----:R-:W-:Y:S01]  /*1870*/  SHF.L.U32 R2, R15, 0x1f, RZ ;  /* 0x0000001f0f027819 */ /* 0x002fe200000006ff */
[----:B------:R-:W-:Y:S02]  /*1880*/  UIADD3 UR32, UPT, UPT, UR24, 0x4400, URZ ;  /* 0x0000440018207890 */ /* 0x000fe4000fffe0ff */
[----:B------:R-:W-:Y:S01]  /*1890*/  UIADD3 UR26, UPT, UPT, UR34, 0x40, URZ ;  /* 0x00000040221a7890 */ /* 0x000fe2000fffe0ff */
[----:B------:R1:W1:Y:S01]  /*18a0*/  SYNCS.PHASECHK.TRANS64.TRYWAIT P0, [UR8+0x18], R2 ;  /* 0x00001802ff0075a7 */ /* 0x0002620008001108 */
[----:B------:R-:W-:-:S02]  /*18b0*/  ULEA UR8, UR42, UR4, 0xf ;  /* 0x000000042a087291 */ /* 0x000fc4000f8e78ff */
[----:B------:R-:W-:Y:S02]  /*18c0*/  UIADD3 UR24, UPT, UPT, UR24, 0x6400, URZ ;  /* 0x0000640018187890 */ /* 0x000fe4000fffe0ff */
[----:B------:R-:W-:Y:S02]  /*18d0*/  UIADD3.X UR39, UPT, UPT, URZ, UR23, URZ, UP0, !UPT ;  /* 0x00000017ff277290 */ /* 0x000fe400087fe4ff */
[----:B------:R-:W-:Y:S02]  /*18e0*/  UIADD3 UR16, UPT, UPT, UR8, 0x10400, URZ ;  /* 0x0001040008107890 */ /* 0x000fe4000fffe0ff */
[----:B------:R-:W-:Y:S01]  /*18f0*/  UIADD3 UR8, UPT, UPT, UR8, 0x14400, URZ ;  /* 0x0001440008087890 */ /* 0x000fe2000fffe0ff */
[----:B------:R-:W-:Y:S01]  /*1900*/  UMOV UR30, 0x0 ;  /* 0x00000000001e7882 */ /* 0x000fe20000000000 */
[----:B------:R-:W-:Y:S01]  /*1910*/  UMOV UR31, 0x10000000 ;  /* 0x10000000001f7882 */ /* 0x000fe20000000000 */
[----:B------:R-:W-:Y:S01]  /*1920*/  UMOV UR25, UR33 ;  /* 0x0000002100197c82 */ /* 0x000fe20008000000 */
[----:B------:R-:W-:Y:S01]  /*1930*/  UMOV UR27, UR35 ;  /* 0x00000023001b7c82 */ /* 0x000fe20008000000 */
[----:B------:R-:W-:Y:S01]  /*1940*/  UMOV UR28, UR36 ;  /* 0x00000024001c7c82 */ /* 0x000fe20008000000 */
[----:B------:R-:W-:Y:S01]  /*1950*/  UMOV UR17, UR33 ;  /* 0x0000002100117c82 */ /* 0x000fe20008000000 */
[----:B------:R-:W-:Y:S01]  /*1960*/  UMOV UR20, UR36 ;  /* 0x0000002400147c82 */ /* 0x000fe20008000000 */
[----:B------:R-:W-:Y:S01]  /*1970*/  UMOV UR18, UR34 ;  /* 0x0000002200127c82 */ /* 0x000fe20008000000 */
[----:B------:R1:W-:Y:S01]  /*1980*/  UTMALDG.3D [UR32], [UR40], desc[UR30] ;  /* 0x00001e20280075b4 */ /* 0x0003e20008011000 */
[----:B------:R-:W-:Y:S01]  /*1990*/  UMOV UR11, UR19 ;  /* 0x00000013000b7c82 */ /* 0x000fe20008000000 */
[----:B------:R-:W-:Y:S01]  /*19a0*/  UMOV UR12, UR36 ;  /* 0x00000024000c7c82 */ /* 0x000fe20008000000 */
[----:B------:R-:W-:Y:S01]  /*19b0*/  UMOV UR9, UR33 ;  /* 0x0000002100097c82 */ /* 0x000fe20008000000 */
[----:B------:R-:W-:Y:S01]  /*19c0*/  UMOV UR10, UR26 ;  /* 0x0000001a000a7c82 */ /* 0x000fe20008000000 */
[----:B------:R-:W-:Y:S01]  /*19d0*/  UIADD3 UR21, UPT, UPT, UR21, 0x1, URZ ;  /* 0x0000000115157890 */ /* 0x000fe2000fffe0ff */
[----:B------:R-:W-:Y:S01]  /*19e0*/  UMOV UR29, UR5 ;  /* 0x00000005001d7c82 */ /* 0x000fe20008000000 */
[----:B------:R1:W-:Y:S02]  /*19f0*/  UTMALDG.3D [UR24], [UR40], desc[UR30] ;  /* 0x00001e18280075b4 */ /* 0x0003e40008011000 */
[----:B------:R-:W-:Y:S01]  /*1a00*/  UISETP.NE.AND UP0, UPT, UR21, UR5, UPT ;  /* 0x000000051500728c */ /* 0x000fe2000bf05270 */
[----:B------:R-:W-:Y:S01]  /*1a10*/  UMOV UR42, UR6 ;  /* 0x00000006002a7c82 */ /* 0x000fe20008000000 */
[----:B------:R1:W-:Y:S01]  /*1a20*/  UTMALDG.3D [UR16], [UR38], desc[UR30] ;  /* 0x00001e10260075b4 */ /* 0x0003e20008011000 */
[----:B------:R1:W-:Y:S06]  /*1a30*/  UTMALDG.3D [UR8], [UR38], desc[UR30] ;  /* 0x00001e08260075b4 */ /* 0x0003ec0008011000 */
[----:B------:R-:W-:Y:S05]  /*1a40*/  BRA.U UP0, `(.L_x_25) ;  /* 0xfffffffd00307547 */ /* 0x000fea000b83ffff */
.L_x_20:
[----:B-1----:R-:W-:Y:S01]  /*1a50*/  ULEA UR8, UR6, UR4, 0x3 ;  /* 0x0000000406087291 */ /* 0x002fe2000f8e18ff */
[----:B------:R-:W-:Y:S01]  /*1a60*/  SHF.L.U32 R2, R15, 0x1f, RZ ;  /* 0x0000001f0f027819 */ /* 0x000fe200000006ff */
[----:B------:R-:W-:Y:S01]  /*1a70*/  @!P1 SYNCS.ARRIVE.TRANS64.A1T0 RZ, [UR4+0x78], RZ ;  /* 0x000078ffffff99a7 */ /* 0x000fe20008100004 */
[----:B------:R-:W-:-:S06]  /*1a80*/  UISETP.GT.AND UP0, UPT, UR15, UR14, UPT ;  /* 0x0000000e0f00728c */ /* 0x000fcc000bf04270 */
[----:B--2---:R1:W2:Y:S03]  /*1a90*/  SYNCS.PHASECHK.TRANS64.TRYWAIT P0, [UR8+0x18], R2 ;  /* 0x00001802ff0075a7 */ /* 0x0042a60008001108 */
[----:B------:R-:W-:Y:S05]  /*1aa0*/  BRA.U !UP0, `(.L_x_26) ;  /* 0x0000000108d47547 */ /* 0x000fea000b800000 */
[----:B------:R-:W-:Y:S01]  /*1ab0*/  UIADD3 UR21, UPT, UPT, UR7, UR29, URZ ;  /* 0x0000001d07157290 */ /* 0x000fe2000fffe0ff */
[----:B------:R-:W-:-:S11]  /*1ac0*/  UMOV UR42, UR6 ;  /* 0x00000006002a7c82 */ /* 0x000fd60008000000 */
.L_x_31:
[----:B-1----:R-:W-:Y:S01]  /*1ad0*/  ULEA UR33, UR42, UR4, 0x3 ;  /* 0x000000042a217291 */ /* 0x002fe2000f8e18ff */
[----:B--2---:R-:W-:Y:S01]  /*1ae0*/  @!P5 MOV R3, 0xc000 ;  /* 0x0000c0000003d802 */ /* 0x004fe20000000f00 */
[----:B--2---:R-:W-:Y:S10]  /*1af0*/  @P0 BRA `(.L_x_27) ;  /* 0x00000000000c0947 */ /* 0x004ff40003800000 */
[----:B------:R-:W-:-:S04]  /*1b00*/  SHF.L.U32 R5, R15, 0x1f, RZ ;  /* 0x0000001f0f057819 */ /* 0x000fc800000006ff */
[----:B------:R-:W2:Y:S02]  /*1b10*/  SYNCS.PHASECHK.TRANS64.TRYWAIT P0, [UR33+0x18], R5 ;  /* 0x00001805ff0075a7 */ /* 0x000ea40008001121 */
[----:B--2---:R-:W-:Y:S05]  /*1b20*/  @!P0 BRA `(.L_x_28) ;  /* 0x0000006400948947 */ /* 0x004fea0003800000 */
.L_x_27:
[----:B------:R2:W-:Y:S01]  /*1b30*/  @!P5 SYNCS.ARRIVE.TRANS64 RZ, [UR33], R3 ;  /* 0x00000003ffffd9a7 */ /* 0x0005e20008000021 */
[----:B------:R-:W-:Y:S04]  /*1b40*/  BSSY.RECONVERGENT B0, `(.L_x_29) ;  /* 0x0000003000007945 */ /* 0x000fe80003800200 */
[----:B------:R-:W-:Y:S05]  /*1b50*/  @P4 BRA `(.L_x_30) ;  /* 0x0000000000044947 */ /* 0x000fea0003800000 */
[----:B------:R-:W-:Y:S05]  /*1b60*/  BPT.TRAP 0x1 ;  /* 0x000000040000795c */ /* 0x000fea0000300000 */
.L_x_30:
[----:B------:R-:W-:Y:S05]  /*1b70*/  BSYNC.RECONVERGENT B0 ;  /* 0x0000000000007941 */ /* 0x000fea0003800200 */
.L_x_29:
        /* <DEDUP_REMOVED lines=32> */
[----:B------:R-:W-:Y:S01]  /*1d80*/  UMOV UR10, UR26 ;  /* 0x0000001a000a7c82 */ /* 0x000fe20008000000 */
[----:B------:R-:W-:Y:S01]  /*1d90*/  UIADD3 UR29, UPT, UPT, UR29, 0x1, URZ ;  /* 0x000000011d1d7890 */ /* 0x000fe2000fffe0ff */
[----:B------:R1:W-:Y:S01]  /*1da0*/  UTMALDG.3D [UR24], [UR40], desc[UR30] ;  /* 0x00001e18280075b4 */ /* 0x0003e20008011000 */
[----:B------:R-:W-:-:S02]  /*1db0*/  UMOV UR42, UR6 ;  /* 0x00000006002a7c82 */ /* 0x000fc40008000000 */
[----:B------:R-:W-:Y:S01]  /*1dc0*/  UISETP.NE.AND UP0, UPT, UR29, UR21, UPT ;  /* 0x000000151d00728c */ /* 0x000fe2000bf05270 */
[----:B------:R1:W-:Y:S01]  /*1dd0*/  UTMALDG.3D [UR16], [UR38], desc[UR30] ;  /* 0x00001e10260075b4 */ /* 0x0003e20008011000 */
[----:B------:R1:W-:Y:S07]  /*1de0*/  UTMALDG.3D [UR8], [UR38], desc[UR30] ;  /* 0x00001e08260075b4 */ /* 0x0003ee0008011000 */
[----:B------:R-:W-:Y:S05]  /*1df0*/  BRA.U UP0, `(.L_x_31) ;  /* 0xfffffffd00347547 */ /* 0x000fea000b83ffff */
.L_x_26:
[----:B-1----:R-:W-:Y:S01]  /*1e00*/  LEA R2, R14, UR4, 0x3 ;  /* 0x000000040e027c11 */ /* 0x002fe2000f8e18ff */
[----:B------:R-:W-:Y:S01]  /*1e10*/  NOP ;  /* 0x0000000000007918 */ /* 0x000fe20000000000 */
[----:B--2---:R-:W-:Y:S02]  /*1e20*/  SHF.L.U32 R3, R12, 0x1f, RZ ;  /* 0x0000001f0c037819 */ /* 0x004fe400000006ff */
[----:B------:R-:W-:Y:S02]  /*1e30*/  LEA R4, R14, UR4, 0x4 ;  /* 0x000000040e047c11 */ /* 0x000fe4000f8e20ff */
[----:B------:R-:W1:Y:S02]  /*1e40*/  SYNCS.PHASECHK.TRANS64.TRYWAIT P0, [R2+URZ+0x80], R3 ;  /* 0x00008003020075a7 */ /* 0x000e6400080011ff */
[----:B-1----:R-:W-:Y:S05]  /*1e50*/  @!P0 BRA `(.L_x_32) ;  /* 0x0000006000e08947 */ /* 0x002fea0003800000 */
.L_x_133:
[----:B------:R-:W2:Y:S01]  /*1e60*/  LDS.128 R4, [R4+0x110] ;  /* 0x0001100004047984 */ /* 0x000ea20000000c00 */
[----:B---3--:R-:W-:Y:S01]  /*1e70*/  ISETP.GE.AND P0, PT, R26, 0x1, PT ;  /* 0x000000011a00780c */ /* 0x008fe20003f06270 */
[----:B-1----:R-:W-:Y:S01]  /*1e80*/  VIADD R2, R2, 0x90 ;  /* 0x0000009002027836 */ /* 0x002fe20000000000 */
[----:B------:R-:W-:Y:S01]  /*1e90*/  @!PT LDS RZ, [RZ] ;  /* 0x00000000fffff984 */ /* 0x000fe20000000800 */
[----:B------:R-:W-:Y:S01]  /*1ea0*/  @!PT LDS RZ, [RZ] ;  /* 0x00000000fffff984 */ /* 0x000fe20000000800 */
[----:B------:R-:W-:Y:S01]  /*1eb0*/  @!PT LDS RZ, [RZ] ;  /* 0x00000000fffff984 */ /* 0x000fe20000000800 */
[----:B------:R-:W-:Y:S01]  /*1ec0*/  @!PT LDS RZ, [RZ] ;  /* 0x00000000fffff984 */ /* 0x000fe20000000800 */
[----:B------:R1:W-:Y:S06]  /*1ed0*/  MEMBAR.ALL.CTA ;  /* 0x0000000000007992 */ /* 0x0003ec0000008000 */
[----:B-1----:R-:W1:Y:S01]  /*1ee0*/  FENCE.VIEW.ASYNC.S ;  /* 0x00000000000073c6 */ /* 0x002e620000000000 */
[----:B------:R-:W-:-:S04]  /*1ef0*/  PRMT R2, RZ, 0x654, R2 ;  /* 0x00000654ff027816 */ /* 0x000fc80000000002 */
[----:B-1----:R1:W-:Y:S01]  /*1f00*/  SYNCS.ARRIVE.TRANS64.RED.A1T0 RZ, [R2+URZ], RZ ;  /* 0x000000ff02ff79a7 */ /* 0x0023e200081004ff */
[----:B--2---:R-:W-:-:S13]  /*1f10*/  LOP3.LUT P2, RZ, R6, 0x1, RZ, 0xc0, !PT ;  /* 0x0000000106ff7812 */ /* 0x004fda000784c0ff */
[----:B------:R-:W-:Y:S01]  /*1f20*/  @P2 SHF.R.U32.HI R3, RZ, 0x10, R5 ;  /* 0x00000010ff032819 */ /* 0x000fe20000011605 */
[----:B------:R-:W-:Y:S01]  /*1f30*/  VOTEU.ANY UP0, P2 ;  /* 0x0000000000ff7886 */ /* 0x000fe20001000100 */
[----:B------:R-:W-:Y:S02]  /*1f40*/  @P2 MOV R13, R4 ;  /* 0x00000004000d2202 */ /* 0x000fe40000000f00 */
[----:B------:R-:W-:Y:S02]  /*1f50*/  @P2 R2UR.BROADCAST UR8, R3 ;  /* 0x00000000030822ca */ /* 0x000fe400008e0000 */
[----:B------:R-:W-:-:S11]  /*1f60*/  @P2 LOP3.LUT R11, R5, 0xffff, RZ, 0xc0, !PT ;  /* 0x0000ffff050b2812 */ /* 0x000fd600078ec0ff */
[----:B------:R-:W-:Y:S01]  /*1f70*/  @UP0 UMOV UR36, UR8 ;  /* 0x0000000800240c82 */ /* 0x000fe20008000000 */
[----:B-1----:R-:W-:Y:S05]  /*1f80*/  @!P0 BRA `(.L_x_33) ;  /* 0x0000000000b88947 */ /* 0x002fea0003800000 */
[----:B------:R-:W4:Y:S01]  /*1f90*/  LDC.64 R4, c[0x0][0xb18] ;  /* 0x0002c600ff047b82 */ /* 0x000f220000000a00 */
[----:B------:R-:W-:-:S07]  /*1fa0*/  ISETP.NE.AND P3, PT, R26, 0x1, PT ;  /* 0x000000011a00780c */ /* 0x000fce0003f65270 */
[----:B------:R-:W1:Y:S08]  /*1fb0*/  LDC.64 R6, c[0x0][0xb10] ;  /* 0x0002c400ff067b82 */ /* 0x000e700000000a00 */
[----:B------:R-:W2:Y:S08]  /*1fc0*/  LDC R16, c[0x0][0xb20] ;  /* 0x0002c800ff107b82 */ /* 0x000eb00000000800 */
[----:B------:R-:W3:Y:S01]  /*1fd0*/  LDC R18, c[0x0][0xb0c] ;  /* 0x0002c300ff127b82 */ /* 0x000ee20000000800 */
[----:B----4-:R-:W-:Y:S01]  /*1fe0*/  IMAD.HI.U32 R17, R0, R5, RZ ;  /* 0x0000000500117227 */ /* 0x010fe200078e00ff */
[----:B------:R-:W-:-:S03]  /*1ff0*/  ISETP.NE.AND P0, PT, R4, 0x1, PT ;  /* 0x000000010400780c */ /* 0x000fc60003f05270 */
[----:B------:R-:W-:-:S03]  /*2000*/  IMAD.HI.U32 R5, R11, R5, RZ ;  /* 0x000000050b057227 */ /* 0x000fc600078e00ff */
[----:B------:R-:W4:Y:S01]  /*2010*/  LDC.64 R2, c[0x0][0xb28] ;  /* 0x0002ca00ff027b82 */ /* 0x000f220000000a00 */
[----:B-1----:R-:W-:-:S04]  /*2020*/  IMAD.HI.U32 R20, R9, R6, RZ ;  /* 0x0000000609147227 */ /* 0x002fc800078e00ff */
[----:B------:R-:W-:Y:S01]  /*2030*/  IMAD.HI.U32 R22, R13, R6, RZ ;  /* 0x000000060d167227 */ /* 0x000fe200078e00ff */
[----:B------:R-:W-:Y:S02]  /*2040*/  SHF.R.U32.HI R20, RZ, R7, R20 ;  /* 0x00000007ff147219 */ /* 0x000fe40000011614 */
[-C--:B--2---:R-:W-:Y:S02]  /*2050*/  SHF.R.U32.HI R17, RZ, R16.reuse, R17 ;  /* 0x00000010ff117219 */ /* 0x084fe40000011611 */
[----:B------:R-:W-:Y:S02]  /*2060*/  SHF.R.U32.HI R16, RZ, R16, R5 ;  /* 0x00000010ff107219 */ /* 0x000fe40000011605 */
[----:B------:R-:W-:Y:S02]  /*2070*/  SEL R17, R0, R17, !P0 ;  /* 0x0000001100117207 */ /* 0x000fe40004000000 */
[----:B------:R-:W-:Y:S02]  /*2080*/  SHF.R.U32.HI R22, RZ, R7, R22 ;  /* 0x00000007ff167219 */ /* 0x000fe40000011616 */
[----:B---3--:R-:W-:-:S02]  /*2090*/  ISETP.NE.AND P1, PT, R18, 0x1, PT ;  /* 0x000000011200780c */ /* 0x008fc40003f25270 */
[----:B------:R-:W-:Y:S02]  /*20a0*/  SEL R5, R11, R16, !P0 ;  /* 0x000000100b057207 */ /* 0x000fe40004000000 */
[----:B------:R-:W-:Y:S02]  /*20b0*/  SEL R19, R9, R20, !P1 ;  /* 0x0000001409137207 */ /* 0x000fe40004800000 */
[----:B------:R-:W-:Y:S01]  /*20c0*/  SEL R7, R13, R22, !P1 ;  /* 0x000000160d077207 */ /* 0x000fe20004800000 */
[----:B----4-:R-:W-:-:S04]  /*20d0*/  IMAD.HI.U32 R20, R17, R2, RZ ;  /* 0x0000000211147227 */ /* 0x010fc800078e00ff */
[----:B------:R-:W-:Y:S01]  /*20e0*/  IMAD.HI.U32 R6, R19, R2, RZ ;  /* 0x0000000213067227 */ /* 0x000fe200078e00ff */
[----:B------:R-:W-:-:S04]  /*20f0*/  @P3 SHF.R.U32.HI R17, RZ, R3, R20 ;  /* 0x00000003ff113219 */ /* 0x000fc80000011614 */
        /* <DEDUP_REMOVED lines=8> */
[----:B------:R-:W-:-:S04]  /*2180*/  @!P0 IMAD.HI.U32 R16, R7, R2, RZ ;  /* 0x0000000207108227 */ /* 0x000fc800078e00ff */
[----:B------:R-:W-:Y:S01]  /*2190*/  IMAD.MOV R2, RZ, RZ, -R6 ;  /* 0x000000ffff027224 */ /* 0x000fe200078e0a06 */
[----:B------:R-:W-:-:S03]  /*21a0*/  @!P0 SHF.R.U32.HI R16, RZ, R3, R16 ;  /* 0x00000003ff108219 */ /* 0x000fc60000011610 */
[----:B------:R-:W-:Y:S01]  /*21b0*/  IMAD R2, R26, R2, R5 ;  /* 0x000000021a027224 */ /* 0x000fe200078e0205 */
[----:B------:R-:W-:Y:S02]  /*21c0*/  @!P0 SEL R3, R7, R16, !P3 ;  /* 0x0000001007038207 */ /* 0x000fe40005800000 */
[----:B------:R-:W-:-:S03]  /*21d0*/  IADD3 R16, PT, PT, -R5, RZ, RZ ;  /* 0x000000ff05107210 */ /* 0x000fc60007ffe1ff */
[--C-:B------:R-:W-:Y:S02]  /*21e0*/  @!P0 IMAD.IADD R6, R6, 0x1, -R3.reuse ;  /* 0x0000000106068824 */ /* 0x100fe400078e0a03 */
[----:B------:R-:W-:Y:S01]  /*21f0*/  @!P0 IMAD R3, R2, R19, R3 ;  /* 0x0000001302038224 */ /* 0x000fe200078e0203 */
[----:B------:R-:W-:Y:S01]  /*2200*/  IADD3 R2, PT, PT, -R7, RZ, RZ ;  /* 0x000000ff07027210 */ /* 0x000fe20007ffe1ff */
[----:B------:R-:W-:Y:S02]  /*2210*/  @!P0 IMAD R5, R26, R6, R7 ;  /* 0x000000061a058224 */ /* 0x000fe400078e0207 */
[----:B------:R-:W-:Y:S02]  /*2220*/  IMAD R11, R4, R16, R11 ;  /* 0x00000010040b7224 */ /* 0x000fe400078e020b */
[----:B------:R-:W-:Y:S02]  /*2230*/  @!P0 IMAD.MOV.U32 R7, RZ, RZ, R3 ;  /* 0x000000ffff078224 */ /* 0x000fe400078e0003 */
[----:B------:R-:W-:-:S02]  /*2240*/  IMAD R2, R18, R2, R13 ;  /* 0x0000000212027224 */ /* 0x000fc400078e020d */
[----:B------:R-:W-:Y:S02]  /*2250*/  IMAD R11, R5, R4, R11 ;  /* 0x00000004050b7224 */ /* 0x000fe400078e020b */
[----:B------:R-:W-:Y:S02]  /*2260*/  IMAD R13, R7, R18, R2 ;  /* 0x00000012070d7224 */ /* 0x000fe400078e0202 */
.L_x_33:
[----:B------:R-:W1:Y:S02]  /*2270*/  LDCU UR8, c[0x0][0xb30] ;  /* 0x00016600ff0877ac */ /* 0x000e640008000800 */
[----:B-1----:R-:W-:-:S09]  /*2280*/  UISETP.NE.AND UP0, UPT, UR8, 0x1, UPT ;  /* 0x000000010800788c */ /* 0x002fd2000bf05270 */
[----:B------:R-:W-:Y:S05]  /*2290*/  BRA.U UP0, `(.L_x_34) ;  /* 0x0000000100407547 */ /* 0x000fea000b800000 */
[----:B------:R-:W1:Y:S08]  /*22a0*/  LDC.64 R4, c[0x0][0xb10] ;  /* 0x0002c400ff047b82 */ /* 0x000e700000000a00 */
[----:B------:R-:W2:Y:S08]  /*22b0*/  LDC.64 R2, c[0x0][0xb18] ;  /* 0x0002c600ff027b82 */ /* 0x000eb00000000a00 */
[----:B------:R-:W3:Y:S08]  /*22c0*/  LDC R6, c[0x0][0xb20] ;  /* 0x0002c800ff067b82 */ /* 0x000ef00000000800 */
[----:B------:R-:W4:Y:S01]  /*22d0*/  LDC R16, c[0x0][0xb0c] ;  /* 0x0002c300ff107b82 */ /* 0x000f220000000800 */
[----:B-1----:R-:W-:-:S05]  /*22e0*/  IMAD.HI.U32 R4, R13, R4, RZ ;  /* 0x000000040d047227 */ /* 0x002fca00078e00ff */
[----:B------:R-:W-:Y:S01]  /*22f0*/  SHF.R.U32.HI R4, RZ, R5, R4 ;  /* 0x00000005ff047219 */ /* 0x000fe20000011604 */
[----:B--2---:R-:W-:Y:S01]  /*2300*/  IMAD.HI.U32 R3, R11, R3, RZ ;  /* 0x000000030b037227 */ /* 0x004fe200078e00ff */
[----:B------:R-:W-:-:S04]  /*2310*/  ISETP.NE.AND P0, PT, R2, 0x1, PT ;  /* 0x000000010200780c */ /* 0x000fc80003f05270 */
[----:B---3--:R-:W-:-:S04]  /*2320*/  SHF.R.U32.HI R6, RZ, R6, R3 ;  /* 0x00000006ff067219 */ /* 0x008fc80000011603 */
[----:B------:R-:W-:Y:S02]  /*2330*/  SEL R3, R11, R6, !P0 ;  /* 0x000000060b037207 */ /* 0x000fe40004000000 */
[----:B----4-:R-:W-:-:S04]  /*2340*/  ISETP.NE.AND P1, PT, R16, 0x1, PT ;  /* 0x000000011000780c */ /* 0x010fc80003f25270 */
[----:B------:R-:W-:-:S05]  /*2350*/  SEL R4, R13, R4, !P1 ;  /* 0x000000040d047207 */ /* 0x000fca0004800000 */
[----:B------:R-:W-:Y:S02]  /*2360*/  IMAD.IADD R5, R3, 0x1, -R4 ;  /* 0x0000000103057824 */ /* 0x000fe400078e0a04 */
[----:B------:R-:W-:Y:S02]  /*2370*/  IMAD.IADD R3, R4, 0x1, -R3 ;  /* 0x0000000104037824 */ /* 0x000fe400078e0a03 */
[----:B------:R-:W-:Y:S02]  /*2380*/  IMAD R13, R5, R16, R13 ;  /* 0x00000010050d7224 */ /* 0x000fe400078e020d */
[----:B------:R-:W-:-:S07]  /*2390*/  IMAD R11, R3, R2, R11 ;  /* 0x00000002030b7224 */ /* 0x000fce00078e020b */
.L_x_34:
[----:B------:R-:W-:Y:S01]  /*23a0*/  VIADD R14, R14, 0x1 ;  /* 0x000000010e0e7836 */ /* 0x000fe20000000000 */
[----:B------:R-:W-:Y:S01]  /*23b0*/  PLOP3.LUT P1, PT, PT, PT, PT, 0x80, 0x8 ;  /* 0x000000000008781c */ /* 0x000fe20003f2f070 */
[----:B------:R-:W-:Y:S02]  /*23c0*/  IMAD.IADD R21, R13, 0x1, R60 ;  /* 0x000000010d157824 */ /* 0x000fe400078e023c */
[----:B------:R-:W-:Y:S01]  /*23d0*/  IMAD.IADD R20, R11, 0x1, R58 ;  /* 0x000000010b147824 */ /* 0x000fe200078e023a */
[----:B------:R-:W-:-:S04]  /*23e0*/  ISETP.NE.AND P0, PT, R14, 0x2, PT ;  /* 0x000000020e00780c */ /* 0x000fc80003f05270 */
[----:B------:R-:W-:Y:S02]  /*23f0*/  SEL R3, RZ, 0x1, P0 ;  /* 0x00000001ff037807 */ /* 0x000fe40000000000 */
[----:B------:R-:W-:Y:S02]  /*2400*/  SEL R14, R14, RZ, P0 ;  /* 0x000000ff0e0e7207 */ /* 0x000fe40000000000 */
[----:B------:R-:W-:Y:S01]  /*2410*/  LOP3.LUT R12, R12, R3, RZ, 0x3c, !PT ;  /* 0x000000030c0c7212 */ /* 0x000fe200078e3cff */
[----:B------:R-:W-:Y:S06]  /*2420*/  @P2 BRA `(.L_x_35) ;  /* 0xfffffff000402947 */ /* 0x000fec000383ffff */
[----:B------:R-:W-:Y:S01]  /*2430*/  UIADD3 UR4, UPT, UPT, UR4, 0x18, URZ ;  /* 0x0000001804047890 */ /* 0x000fe2000fffe0ff */
[----:B------:R-:W-:-:S03]  /*2440*/  SHF.L.U32 R3, R15, 0x1f, RZ ;  /* 0x0000001f0f037819 */ /* 0x000fc600000006ff */
[----:B------:R-:W-:-:S09]  /*2450*/  ULEA UR5, UR6, UR4, 0x3 ;  /* 0x0000000406057291 */ /* 0x000fd2000f8e18ff */
[----:B------:R-:W1:Y:S02]  /*2460*/  SYNCS.PHASECHK.TRANS64.TRYWAIT P0, [UR5], R3 ;  /* 0x00000003ff0075a7 */ /* 0x000e640008001105 */
[----:B-1----:R-:W-:Y:S05]  /*2470*/  @!P0 BRA `(.L_x_36) ;  /* 0x0000005c006c8947 */ /* 0x002fea0003800000 */
.L_x_135:
[----:B------:R-:W-:-:S04]  /*2480*/  UIADD3 UR6, UPT, UPT, UR6, 0x1, URZ ;  /* 0x0000000106067890 */ /* 0x000fc8000fffe0ff */
[----:B------:R-:W-:-:S04]  /*2490*/  UISETP.NE.AND UP0, UPT, UR6, 0x3, UPT ;  /* 0x000000030600788c */ /* 0x000fc8000bf05270 */
[----:B------:R-:W-:Y:S02]  /*24a0*/  USEL UR7, URZ, 0x1, UP0 ;  /* 0x00000001ff077887 */ /* 0x000fe40008000000 */
[----:B------:R-:W-:-:S04]  /*24b0*/  USEL UR6, UR6, URZ, UP0 ;  /* 0x000000ff06067287 */ /* 0x000fc80008000000 */
[----:B------:R-:W-:Y:S01]  /*24c0*/  ULEA UR5, UR6, UR4, 0x3 ;  /* 0x0000000406057291 */ /* 0x000fe2000f8e18ff */
[----:B------:R-:W-:-:S04]  /*24d0*/  LOP3.LUT R15, R15, UR7, RZ, 0x3c, !PT ;  /* 0x000000070f0f7c12 */ /* 0x000fc8000f8e3cff */
[----:B-1----:R-:W-:-:S04]  /*24e0*/  SHF.L.U32 R3, R15, 0x1f, RZ ;  /* 0x0000001f0f037819 */ /* 0x002fc800000006ff */
[----:B------:R-:W1:Y:S02]  /*24f0*/  SYNCS.PHASECHK.TRANS64.TRYWAIT P0, [UR5], R3 ;  /* 0x00000003ff0075a7 */ /* 0x000e640008001105 */
[----:B-1----:R-:W-:Y:S05]  /*2500*/  @!P0 BRA `(.L_x_37) ;  /* 0x0000005c00608947 */ /* 0x002fea0003800000 */
.L_x_137:
[----:B------:R-:W-:-:S04]  /*2510*/  UIADD3 UR6, UPT, UPT, UR6, 0x1, URZ ;  /* 0x0000000106067890 */ /* 0x000fc8000fffe0ff */
[----:B------:R-:W-:-:S04]  /*2520*/  UISETP.NE.AND UP0, UPT, UR6, 0x3, UPT ;  /* 0x000000030600788c */ /* 0x000fc8000bf05270 */
[----:B------:R-:W-:Y:S02]  /*2530*/  USEL UR5, URZ, 0x1, UP0 ;  /* 0x00000001ff057887 */ /* 0x000fe40008000000 */
[----:B------:R-:W-:-:S04]  /*2540*/  USEL UR6, UR6, URZ, UP0 ;  /* 0x000000ff06067287 */ /* 0x000fc80008000000 */
[----:B------:R-:W-:Y:S01]  /*2550*/  ULEA UR6, UR6, UR4, 0x3 ;  /* 0x0000000406067291 */ /* 0x000fe2000f8e18ff */
[----:B-1----:R-:W-:-:S04]  /*2560*/  LOP3.LUT R3, R15, UR5, RZ, 0x3c, !PT ;  /* 0x000000050f037c12 */ /* 0x002fc8000f8e3cff */
[----:B------:R-:W-:Y:S01]  /*2570*/  SHF.L.U32 R3, R3, 0x1f, RZ ;  /* 0x0000001f03037819 */ /* 0x000fe200000006ff */
[----:B----4-:R-:W-:-:S07]  /*2580*/  IMAD.U32 R0, RZ, RZ, UR6 ;  /* 0x00000006ff007e24 */ /* 0x010fce000f8e00ff */
.L_x_38:
[----:B-1----:R1:W2:Y:S02]  /*2590*/  SYNCS.PHASECHK.TRANS64.TRYWAIT P0, [R0+URZ], R3 ;  /* 0x00000003000075a7 */ /* 0x0022a400080011ff */
[----:B--2---:R-:W-:Y:S05]  /*25a0*/  @!P0 NANOSLEEP.SYNCS 0x989680 ;  /* 0x009896800000895d */ /* 0x004fea0003900000 */
[----:B------:R-:W2:Y:S02]  /*25b0*/  @!P0 SYNCS.PHASECHK.TRANS64 P0, [R0+URZ], R3 ;  /* 0x00000003000085a7 */ /* 0x000ea400080010ff */
[----:B--2---:R-:W-:Y:S05]  /*25c0*/  @P0 EXIT ;  /* 0x000000000000094d */ /* 0x004fea0003800000 */
[----:B------:R-:W-:Y:S05]  /*25d0*/  BRA `(.L_x_38) ;  /* 0xfffffffc00ec7947 */ /* 0x000fea000383ffff */
.L_x_17:
[----:B------:R-:W-:-:S04]  /*25e0*/  UISETP.NE.AND UP1, UPT, UR37, URZ, UPT ;  /* 0x000000ff2500728c */ /* 0x000fc8000bf25270 */
[----:B------:R-:W-:-:S09]  /*25f0*/  UISETP.NE.OR UP1, UPT, UR8, 0x1, UP1 ;  /* 0x000000010800788c */ /* 0x000fd20008f25670 */
[----:B------:R-:W-:Y:S05]  /*2600*/  BRA.U UP1, `(.L_x_39) ;  /* 0x0000000501487547 */ /* 0x000fea000b800000 */
[----:B------:R-:W-:Y:S01]  /*2610*/  ISETP.NE.AND P2, PT, R2, RZ, PT ;  /* 0x000000ff0200720c */ /* 0x000fe20003f45270 */
[----:B------:R-:W-:Y:S01]  /*2620*/  IMAD.MOV.U32 R12, RZ, RZ, 0x1 ;  /* 0x00000001ff0c7424 */ /* 0x000fe200078e00ff */
[----:B------:R-:W-:Y:S02]  /*2630*/  CS2R R10, SRZ ;  /* 0x00000000000a7805 */ /* 0x000fe4000001ff00 */
[----:B------:R-:W-:Y:S01]  /*2640*/  CS2R R8, SRZ ;  /* 0x0000000000087805 */ /* 0x000fe2000001ff00 */
[----:B------:R-:W-:Y:S01]  /*2650*/  UMOV UR4, 0x400 ;  /* 0x0000040000047882 */ /* 0x000fe20000000000 */
[----:B------:R-:W-:Y:S01]  /*2660*/  UMOV UR6, URZ ;  /* 0x000000ff00067c82 */ /* 0x000fe20008000000 */
[----:B------:R-:W-:-:S12]  /*2670*/  ULEA UR37, UR37, UR4, 0x18 ;  /* 0x0000000425257291 */ /* 0x000fd8000f8ec0ff */
.L_x_43:
[----:B------:R-:W-:Y:S02]  /*2680*/  LEA R0, R8, UR37, 0x3 ;  /* 0x0000002508007c11 */ /* 0x000fe4000f8e18ff */
[----:B------:R-:W-:-:S03]  /*2690*/  SHF.L.U32 R5, R9, 0x1f, RZ ;  /* 0x0000001f09057819 */ /* 0x000fc600000006ff */
[----:B------:R-:W-:Y:S01]  /*26a0*/  VIADD R4, R0, 0xf0 ;  /* 0x000000f000047836 */ /* 0x000fe20000000000 */
[----:B------:R-:W1:Y:S02]  /*26b0*/  SYNCS.PHASECHK.TRANS64.TRYWAIT P0, [R0+URZ+0xe0], R5 ;  /* 0x0000e005000075a7 */ /* 0x000e6400080011ff */
[----:B-1----:R-:W-:Y:S05]  /*26c0*/  @!P0 BRA `(.L_x_40) ;  /* 0x0000005c00088947 */ /* 0x002fea0003800000 */
.L_x_138:
[----:B------:R-:W-:Y:S01]  /*26d0*/  ULEA UR5, UR6, UR37, 0x3 ;  /* 0x0000002506057291 */ /* 0x000fe2000f8e18ff */
[----:B------:R-:W-:Y:S02]  /*26e0*/  PRMT R4, RZ, 0x654, R4 ;  /* 0x00000654ff047816 */ /* 0x000fe40000000004 */
[----:B-1----:R-:W-:Y:S01]  /*26f0*/  SHF.L.U32 R5, R12, 0x1f, RZ ;  /* 0x0000001f0c057819 */ /* 0x002fe200000006ff */
[----:B------:R-:W-:Y:S01]  /*2700*/  UIADD3 UR4, UPT, UPT, UR5, 0x80, URZ ;  /* 0x0000008005047890 */ /* 0x000fe2000fffe0ff */
[----:B------:R1:W-:Y:S05]  /*2710*/  SYNCS.ARRIVE.TRANS64.RED.A1T0 RZ, [R4+URZ], RZ ;  /* 0x000000ff04ff79a7 */ /* 0x0003ea00081004ff */
[----:B------:R-:W-:Y:S01]  /*2720*/  IMAD.U32 R7, RZ, RZ, UR4 ;  /* 0x00000004ff077e24 */ /* 0x000fe2000f8e00ff */
[----:B------:R-:W2:Y:S04]  /*2730*/  SYNCS.PHASECHK.TRANS64.TRYWAIT P0, [UR5+0x90], R5 ;  /* 0x00009005ff0075a7 */ /* 0x000ea80008001105 */
[----:B------:R-:W-:Y:S01]  /*2740*/  PRMT R6, R2, 0x654, R7 ;  /* 0x0000065402067816 */ /* 0x000fe20000000007 */
[----:B-1----:R-:W-:Y:S01]  /*2750*/  @!P2 IMAD.MOV.U32 R4, RZ, RZ, 0x10 ;  /* 0x00000010ff04a424 */ /* 0x002fe200078e00ff */
[----:B--2---:R-:W-:Y:S06]  /*2760*/  @!P0 BRA `(.L_x_41) ;  /* 0x0000005800f48947 */ /* 0x004fec0003800000 */
.L_x_140:
[----:B------:R-:W-:Y:S01]  /*2770*/  ULEA UR4, UR6, UR37, 0x4 ;  /* 0x0000002506047291 */ /* 0x000fe2000f8e20ff */
[----:B------:R-:W-:Y:S01]  /*2780*/  SEL R3, R6, R3, !P2 ;  /* 0x0000000306037207 */ /* 0x000fe20005000000 */
[----:B------:R-:W-:Y:S01]  /*2790*/  UIADD3 UR5, UPT, UPT, UR5, 0x80, URZ ;  /* 0x0000008005057890 */ /* 0x000fe2000fffe0ff */
[----:B-1----:R-:W-:Y:S01]  /*27a0*/  LEA R0, R11, UR37, 0x3 ;  /* 0x000000250b007c11 */ /* 0x002fe2000f8e18ff */
[----:B------:R-:W-:Y:S01]  /*27b0*/  UIADD3 UR4, UPT, UPT, UR4, 0x110, URZ ;  /* 0x0000011004047890 */ /* 0x000fe2000fffe0ff */
[----:B------:R-:W-:Y:S01]  /*27c0*/  SHF.L.U32 R5, R10, 0x1f, RZ ;  /* 0x0000001f0a057819 */ /* 0x000fe200000006ff */
[----:B------:R1:W-:Y:S01]  /*27d0*/  @!P2 SYNCS.ARRIVE.TRANS64.RED RZ, [R3+URZ], R4 ;  /* 0x0000000403ffa9a7 */ /* 0x0003e200080004ff */
[----:B------:R-:W-:Y:S01]  /*27e0*/  UIADD3 UR6, UPT, UPT, UR6, 0x1, URZ ;  /* 0x0000000106067890 */ /* 0x000fe2000fffe0ff */
[----:B------:R-:W-:-:S03]  /*27f0*/  VIADD R8, R8, 0x1 ;  /* 0x0000000108087836 */ /* 0x000fc60000000000 */
[----:B------:R-:W-:Y:S02]  /*2800*/  UISETP.NE.AND UP0, UPT, UR6, 0x2, UPT ;  /* 0x000000020600788c */ /* 0x000fe4000bf05270 */
[----:B------:R-:W-:Y:S06]  /*2810*/  UGETNEXTWORKID.BROADCAST [UR4], [UR5] ;  /* 0x00000000040073ca */ /* 0x000fec0008000100 */
[----:B------:R-:W-:Y:S01]  /*2820*/  USEL UR4, URZ, 0x1, UP0 ;  /* 0x00000001ff047887 */ /* 0x000fe20008000000 */
[----:B------:R-:W-:Y:S01]  /*2830*/  ISETP.NE.AND P0, PT, R8, 0x2, PT ;  /* 0x000000020800780c */ /* 0x000fe20003f05270 */
[----:B------:R-:W-:Y:S01]  /*2840*/  USEL UR6, UR6, URZ, UP0 ;  /* 0x000000ff06067287 */ /* 0x000fe20008000000 */
[----:B------:R-:W2:Y:S03]  /*2850*/  SYNCS.PHASECHK.TRANS64.TRYWAIT P1, [R0+URZ+0x80], R5 ;  /* 0x00008005000075a7 */ /* 0x000ea600080211ff */
[----:B------:R-:W-:Y:S01]  /*2860*/  LOP3.LUT R12, R12, UR4, RZ, 0x3c, !PT ;  /* 0x000000040c0c7c12 */ /* 0x000fe2000f8e3cff */
[----:B-12---:R-:W-:Y:S07]  /*2870*/  @!P1 BRA `(.L_x_42) ;  /* 0x0000005800c89947 */ /* 0x006fee0003800000 */
.L_x_141:
[C---:B------:R-:W-:Y:S01]  /*2880*/  LEA R4, R11.reuse, UR37, 0x4 ;  /* 0x000000250b047c11 */ /* 0x040fe2000f8e20ff */
[----:B-1----:R-:W-:Y:S01]  /*2890*/  VIADD R0, R0, 0x90 ;  /* 0x0000009000007836 */ /* 0x002fe20000000000 */
[----:B------:R-:W-:Y:S01]  /*28a0*/  SEL R8, R8, RZ, P0 ;  /* 0x000000ff08087207 */ /* 0x000fe20000000000 */
[----:B------:R-:W-:-:S03]  /*28b0*/  VIADD R11, R11, 0x1 ;  /* 0x000000010b0b7836 */ /* 0x000fc60000000000 */
[----:B------:R-:W1:Y:S01]  /*28c0*/  LDS.128 R4, [R4+0x110] ;  /* 0x0001100004047984 */ /* 0x000e620000000c00 */
[----:B------:R-:W-:Y:S02]  /*28d0*/  PRMT R0, RZ, 0x654, R0 ;  /* 0x00000654ff007816 */ /* 0x000fe40000000000 */
[C---:B------:R-:W-:Y:S01]  /*28e0*/  ISETP.NE.AND P1, PT, R11.reuse, 0x2, PT ;  /* 0x000000020b00780c */ /* 0x040fe20003f25270 */
[----:B------:R-:W-:Y:S01]  /*28f0*/  @!PT LDS RZ, [RZ] ;  /* 0x00000000fffff984 */ /* 0x000fe20000000800 */
[----:B------:R-:W-:Y:S01]  /*2900*/  @!PT LDS RZ, [RZ] ;  /* 0x00000000fffff984 */ /* 0x000fe20000000800 */
[----:B------:R-:W-:Y:S01]  /*2910*/  @!PT LDS RZ, [RZ] ;  /* 0x00000000fffff984 */ /* 0x000fe20000000800 */
[----:B------:R-:W-:Y:S01]  /*2920*/  @!PT LDS RZ, [RZ] ;  /* 0x00000000fffff984 */ /* 0x000fe20000000800 */
[----:B------:R2:W-:Y:S06]  /*2930*/  MEMBAR.ALL.CTA ;  /* 0x0000000000007992 */ /* 0x0005ec0000008000 */
[----:B--2---:R-:W2:Y:S01]  /*2940*/  FENCE.VIEW.ASYNC.S ;  /* 0x00000000000073c6 */ /* 0x004ea20000000000 */
[----:B------:R-:W-:Y:S01]  /*2950*/  SEL R11, R11, RZ, P1 ;  /* 0x000000ff0b0b7207 */ /* 0x000fe20000800000 */
[----:B--2---:R2:W-:Y:S01]  /*2960*/  SYNCS.ARRIVE.TRANS64.RED.A1T0 RZ, [R0+URZ], RZ ;  /* 0x000000ff00ff79a7 */ /* 0x0045e200081004ff */
[----:B-1----:R-:W-:-:S02]  /*2970*/  LOP3.LUT P3, RZ, R6, 0x1, RZ, 0xc0, !PT ;  /* 0x0000000106ff7812 */ /* 0x002fc4000786c0ff */
[----:B------:R-:W-:-:S04]  /*2980*/  SEL R5, RZ, 0x1, P1 ;  /* 0x00000001ff057807 */ /* 0x000fc80000800000 */
[----:B------:R-:W-:Y:S02]  /*2990*/  LOP3.LUT R10, R10, R5, RZ, 0x3c, !PT ;  /* 0x000000050a0a7212 */ /* 0x000fe400078e3cff */
[----:B--2---:R-:W-:-:S04]  /*29a0*/  SEL R0, RZ, 0x1, P0 ;  /* 0x00000001ff007807 */ /* 0x004fc80000000000 */
[----:B------:R-:W-:Y:S01]  /*29b0*/  LOP3.LUT R9, R9, R0, RZ, 0x3c, !PT ;  /* 0x0000000009097212 */ /* 0x000fe200078e3cff */
[----:B------:R-:W-:Y:S06]  /*29c0*/  @P3 BRA `(.L_x_43) ;  /* 0xfffffffc002c3947 */ /* 0x000fec000383ffff */
[----:B------:R-:W-:Y:S01]  /*29d0*/  ULEA UR5, UR6, UR37, 0x3 ;  /* 0x0000002506057291 */ /* 0x000fe2000f8e18ff */
[----:B------:R-:W-:-:S08]  /*29e0*/  SHF.L.U32 R3, R12, 0x1f, RZ ;  /* 0x0000001f0c037819 */ /* 0x000fd000000006ff */
[----:B------:R-:W1:Y:S02]  /*29f0*/  SYNCS.PHASECHK.TRANS64 P0, [UR5+0x90], R3 ;  /* 0x00009003ff0075a7 */ /* 0x000e640008001005 */
[----:B-1----:R-:W-:Y:S05]  /*2a00*/  @P0 BRA `(.L_x_44) ;  /* 0x0000000000080947 */ /* 0x002fea0003800000 */
[----:B------:R-:W1:Y:S02]  /*2a10*/  SYNCS.PHASECHK.TRANS64.TRYWAIT P0, [UR5+0x90], R3 ;  /* 0x00009003ff0075a7 */ /* 0x000e640008001105 */
[----:B-1----:R-:W-:Y:S05]  /*2a20*/  @!P0 BRA `(.L_x_45) ;  /* 0x0000005800708947 */ /* 0x002fea0003800000 */
.L_x_44:
[----:B------:R-:W-:-:S04]  /*2a30*/  UIADD3 UR4, UPT, UPT, UR6, 0x1, URZ ;  /* 0x0000000106047890 */ /* 0x000fc8000fffe0ff */
[----:B------:R-:W-:-:S04]  /*2a40*/  UISETP.NE.AND UP0, UPT, UR4, 0x2, UPT ;  /* 0x000000020400788c */ /* 0x000fc8000bf05270 */
[----:B------:R-:W-:Y:S02]  /*2a50*/  USEL UR7, URZ, 0x1, UP0 ;  /* 0x00000001ff077887 */ /* 0x000fe40008000000 */
[----:B------:R-:W-:-:S04]  /*2a60*/  USEL UR4, UR4, URZ, UP0 ;  /* 0x000000ff04047287 */ /* 0x000fc80008000000 */
[----:B------:R-:W-:Y:S01]  /*2a70*/  ULEA UR4, UR4, UR37, 0x3 ;  /* 0x0000002504047291 */ /* 0x000fe2000f8e18ff */
[----:B-1----:R-:W-:-:S04]  /*2a80*/  LOP3.LUT R3, R12, UR7, RZ, 0x3c, !PT ;  /* 0x000000070c037c12 */ /* 0x002fc8000f8e3cff */
[----:B------:R-:W-:-:S04]  /*2a90*/  SHF.L.U32 R0, R3, 0x1f, RZ ;  /* 0x0000001f03007819 */ /* 0x000fc800000006ff */
[----:B------:R-:W1:Y:S02]  /*2aa0*/  SYNCS.PHASECHK.TRANS64 P0, [UR4+0x90], R0 ;  /* 0x00009000ff0075a7 */ /* 0x000e640008001004 */
[----:B-1----:R-:W-:Y:S05]  /*2ab0*/  @P0 EXIT ;  /* 0x000000000000094d */ /* 0x002fea0003800000 */
[----:B------:R-:W-:Y:S02]  /*2ac0*/  SHF.L.U32 R3, R3, 0x1f, RZ ;  /* 0x0000001f03037819 */ /* 0x000fe400000006ff */
[----:B------:R-:W-:-:S07]  /*2ad0*/  MOV R0, UR4 ;  /* 0x0000000400007c02 */ /* 0x000fce0008000f00 */
.L_x_46:
[----:B-1----:R1:W2:Y:S02]  /*2ae0*/  SYNCS.PHASECHK.TRANS64.TRYWAIT P0, [R0+URZ+0x90], R3 ;  /* 0x00009003000075a7 */ /* 0x0022a400080011ff */
[----:B--2---:R-:W-:Y:S05]  /*2af0*/  @!P0 NANOSLEEP.SYNCS 0x989680 ;  /* 0x009896800000895d */ /* 0x004fea0003900000 */
[----:B------:R-:W2:Y:S02]  /*2b00*/  @!P0 SYNCS.PHASECHK.TRANS64 P0, [R0+URZ+0x90], R3 ;  /* 0x00009003000085a7 */ /* 0x000ea400080010ff */
[----:B--2---:R-:W-:Y:S05]  /*2b10*/  @P0 EXIT ;  /* 0x000000000000094d */ /* 0x004fea0003800000 */
[----:B------:R-:W-:Y:S05]  /*2b20*/  BRA `(.L_x_46) ;  /* 0xfffffffc00ec7947 */ /* 0x000fea000383ffff */
.L_x_39:
[----:B------:R-:W-:-:S09]  /*2b30*/  UISETP.NE.AND UP1, UPT, UR8, URZ, UPT ;  /* 0x000000ff0800728c */ /* 0x000fd2000bf25270 */
[----:B------:R-:W-:Y:S05]  /*2b40*/  BRA.U UP1, `(.L_x_47) ;  /* 0x00000011013c7547 */ /* 0x000fea000b800000 */
[----:B------:R-:W-:Y:S01]  /*2b50*/  UMOV UR4, 0x40 ;  /* 0x0000004000047882 */ /* 0x000fe20000000000 */
[----:B------:R-:W-:Y:S01]  /*2b60*/  NOP ;  /* 0x0000000000007918 */ /* 0x000fe20000000000 */
[----:B------:R-:W-:Y:S01]  /*2b70*/  ULEA UR4, UR37, UR4, 0x18 ;  /* 0x0000000425047291 */ /* 0x000fe2000f8ec0ff */
[----:B------:R-:W-:Y:S02]  /*2b80*/  UMOV UR5, 0x400 ;  /* 0x0000040000057882 */ /* 0x000fe40000000000 */
[----:B------:R-:W-:-:S06]  /*2b90*/  ULEA UR37, UR37, UR5, 0x18 ;  /* 0x0000000525257291 */ /* 0x000fcc000f8ec0ff */
[----:B------:R-:W1:Y:S02]  /*2ba0*/  LDS.U8 R0, [UR4+0x1c] ;  /* 0x00001c04ff007984 */ /* 0x000e640008000000 */
[----:B-1----:R-:W-:-:S13]  /*2bb0*/  ISETP.NE.AND P0, PT, R0, RZ, PT ;  /* 0x000000ff0000720c */ /* 0x002fda0003f05270 */
[----:B------:R-:W-:Y:S05]  /*2bc0*/  @P0 BRA `(.L_x_48) ;  /* 0x0000000000580947 */ /* 0x000fea0003800000 */
[----:B------:R-:W-:-:S13]  /*2bd0*/  ELECT P0, URZ, PT ;  /* 0x0000000000ff782f */ /* 0x000fda0003800000 */
[----:B------:R-:W-:Y:S05]  /*2be0*/  @!P0 BRA `(.L_x_49) ;  /* 0x0000000000608947 */ /* 0x000fea0003800000 */
[----:B------:R-:W-:Y:S01]  /*2bf0*/  UMOV UR5, 0x10 ;  /* 0x0000001000057882 */ /* 0x000fe20000000000 */
[----:B------:R-:W-:Y:S01]  /*2c00*/  HFMA2 R0, -RZ, RZ, 0, 5.9604644775390625e-08 ;  /* 0x00000001ff007431 */ /* 0x000fe200000001ff */
[----:B------:R-:W-:-:S03]  /*2c10*/  MOV R2, 0xffff ;  /* 0x0000ffff00027802 */ /* 0x000fc60000000f00 */
[----:B------:R-:W-:Y:S04]  /*2c20*/  DEPBAR.LE SB1, 0x36 ;  /* 0x00009d800000791a */ /* 0x000fe80000000000 */
[----:B------:R-:W1:Y:S02]  /*2c30*/  UTCATOMSWS.FIND_AND_SET.ALIGN UP0, UR5, UR5 ;  /* 0x00000005000575e3 */ /* 0x000e640008000800 */
[----:B-1----:R-:W-:Y:S01]  /*2c40*/  MOV R3, UR5 ;  /* 0x0000000500037c02 */ /* 0x002fe20008000f00 */
[----:B------:R-:W-:Y:S06]  /*2c50*/  BRA.U UP0, `(.L_x_50) ;  /* 0x0000000100187547 */ /* 0x000fec000b800000 */
.L_x_51:
[----:B------:R-:W-:Y:S05]  /*2c60*/  NANOSLEEP 0x64 ;  /* 0x000000640000795d */ /* 0x000fea0003800000 */
[----:B------:R-:W-:-:S05]  /*2c70*/  UMOV UR5, 0x10 ;  /* 0x0000001000057882 */ /* 0x000fca0000000000 */
[----:B------:R-:W-:Y:S04]  /*2c80*/  DEPBAR.LE SB1, 0x36 ;  /* 0x00009d800000791a */ /* 0x000fe80000000000 */
[----:B------:R-:W1:Y:S02]  /*2c90*/  UTCATOMSWS.FIND_AND_SET.ALIGN UP0, UR5, UR5 ;  /* 0x00000005000575e3 */ /* 0x000e640008000800 */
[----:B-1----:R-:W-:Y:S01]  /*2ca0*/  MOV R3, UR5 ;  /* 0x0000000500037c02 */ /* 0x002fe20008000f00 */
[----:B------:R-:W-:Y:S05]  /*2cb0*/  BRA.U !UP0, `(.L_x_51) ;  /* 0xfffffffd08e87547 */ /* 0x000fea000b83ffff */
.L_x_50:
[-C--:B------:R-:W-:Y:S02]  /*2cc0*/  SHF.L.U32 R2, R2, R3.reuse, RZ ;  /* 0x0000000302027219 */ /* 0x080fe400000006ff */
[----:B------:R-:W-:Y:S01]  /*2cd0*/  SHF.L.U32 R0, R0, R3, RZ ;  /* 0x0000000300007219 */ /* 0x000fe200000006ff */
[----:B------:R-:W-:Y:S02]  /*2ce0*/  IMAD.SHL.U32 R3, R3, 0x20, RZ ;  /* 0x0000002003037824 */ /* 0x000fe400078e00ff */
[----:B------:R1:W-:Y:S04]  /*2cf0*/  ATOMS.OR RZ, [UR4+0x14], R2 ;  /* 0x00001402ffff798c */ /* 0x0003e8000b000004 */
[----:B------:R1:W-:Y:S04]  /*2d00*/  ATOMS.OR RZ, [UR4+0x18], R0 ;  /* 0x00001800ffff798c */ /* 0x0003e8000b000004 */
[----:B------:R1:W-:Y:S01]  /*2d10*/  STS [UR37+0x130], R3 ;  /* 0x00013003ff007988 */ /* 0x0003e20008000825 */
[----:B------:R-:W-:Y:S05]  /*2d20*/  BRA `(.L_x_49) ;  /* 0x0000000000107947 */ /* 0x000fea0003800000 */
.L_x_48:
[----:B------:R-:W-:Y:S02]  /*2d30*/  MOV R0, 0xffffffff ;  /* 0xffffffff00007802 */ /* 0x000fe40000000f00 */
[----:B------:R-:W-:-:S03]  /*2d40*/  MOV R2, 0x2d70 ;  /* 0x00002d7000027802 */ /* 0x000fc60000000f00 */
[----:B------:R1:W-:Y:S04]  /*2d50*/  STS [UR37+0x130], R0 ;  /* 0x00013000ff007988 */ /* 0x0003e80008000825 */
[----:B-1-3-5:R-:W-:Y:S05]  /*2d60*/  CALL.REL.NOINC `($__internal_1_$__cuda_sm10x_tcgen05_guardrail_trap_phase_invalid_during_alloc) ;  /* 0x0000005c00b87944 */ /* 0x02afea0003c00000 */
.L_x_49:
[----:B------:R-:W-:Y:S05]  /*2d70*/  WARPSYNC.ALL ;  /* 0x0000000000007948 */ /* 0x000fea0003800000 */
[----:B------:R-:W2:Y:S01]  /*2d80*/  S2UR UR5, SR_CgaCtaId ;  /* 0x00000000000579c3 */ /* 0x000ea20000008800 */
[----:B------:R-:W-:Y:S01]  /*2d90*/  UMOV UR4, 0x400 ;  /* 0x0000040000047882 */ /* 0x000fe20000000000 */
[----:B------:R-:W-:-:S06]  /*2da0*/  NOP ;  /* 0x0000000000007918 */ /* 0x000fcc0000000000 */
[----:B------:R-:W-:Y:S06]  /*2db0*/  BAR.ARV 0x6, 0xa0 ;  /* 0x0182800000007b1d */ /* 0x000fec0000002000 */
[----:B------:R-:W4:Y:S01]  /*2dc0*/  LDCU UR7, c[0x0][0x38c] ;  /* 0x00007180ff0777ac */ /* 0x000f220008000800 */
[----:B------:R-:W-:Y:S01]  /*2dd0*/  IMAD.MOV.U32 R11, RZ, RZ, 0x1 ;  /* 0x00000001ff0b7424 */ /* 0x000fe200078e00ff */
[----:B------:R-:W-:Y:S01]  /*2de0*/  CS2R R8, SRZ ;  /* 0x0000000000087805 */ /* 0x000fe2000001ff00 */
[----:B------:R-:W-:Y:S01]  /*2df0*/  IMAD.MOV.U32 R10, RZ, RZ, RZ ;  /* 0x000000ffff0a7224 */ /* 0x000fe200078e00ff */
[----:B------:R-:W3:Y:S01]  /*2e00*/  LDCU UR6, c[0x0][0x38c] ;  /* 0x00007180ff0677ac */ /* 0x000ee20008000800 */
[----:B------:R-:W-:Y:S01]  /*2e10*/  UMOV UR15, URZ ;  /* 0x000000ff000f7c82 */ /* 0x000fe20008000000 */
[----:B------:R-:W-:Y:S01]  /*2e20*/  UMOV UR14, URZ ;  /* 0x000000ff000e7c82 */ /* 0x000fe20008000000 */
[----:B--2---:R-:W-:Y:S01]  /*2e30*/  ULEA UR5, UR5, UR4, 0x18 ;  /* 0x0000000405057291 */ /* 0x004fe2000f8ec0ff */
[----:B------:R-:W-:Y:S01]  /*2e40*/  UMOV UR32, 0x0 ;  /* 0x0000000000207882 */ /* 0x000fe20000000000 */
[----:B------:R-:W-:-:S02]  /*2e50*/  UMOV UR33, 0x4200010 ;  /* 0x0420001000217882 */ /* 0x000fc40000000000 */
[----:B------:R-:W-:Y:S02]  /*2e60*/  UIADD3 UR9, UPT, UPT, UR5, 0x4400, URZ ;  /* 0x0000440005097890 */ /* 0x000fe4000fffe0ff */
[----:B------:R-:W-:Y:S02]  /*2e70*/  UIADD3 UR10, UPT, UPT, UR5, 0x10400, URZ ;  /* 0x00010400050a7890 */ /* 0x000fe4000fffe0ff */
[----:B----4-:R-:W-:Y:S01]  /*2e80*/  UIADD3 UR7, UPT, UPT, UR7, 0x7f, URZ ;  /* 0x0000007f07077890 */ /* 0x010fe2000fffe0ff */
[----:B-1----:R-:W1:Y:S01]  /*2e90*/  LDS R0, [UR5+0x130] ;  /* 0x00013005ff007984 */ /* 0x002e620008000800 */
[----:B------:R-:W-:Y:S02]  /*2ea0*/  USHF.R.U32.HI UR9, URZ, 0x4, UR9 ;  /* 0x00000004ff097899 */ /* 0x000fe40008011609 */
[----:B------:R-:W-:Y:S02]  /*2eb0*/  USHF.R.S32.HI UR4, URZ, 0x1f, UR7 ;  /* 0x0000001fff047899 */ /* 0x000fe40008011407 */
[----:B------:R-:W-:-:S02]  /*2ec0*/  USHF.R.U32.HI UR10, URZ, 0x4, UR10 ;  /* 0x00000004ff0a7899 */ /* 0x000fc4000801160a */
[----:B------:R-:W-:Y:S02]  /*2ed0*/  ULEA.HI UR4, UR4, UR7, URZ, 0x7 ;  /* 0x0000000704047291 */ /* 0x000fe4000f8f38ff */
[----:B------:R-:W-:Y:S02]  /*2ee0*/  ULOP3.LUT UR9, UR9, 0x3fff, URZ, 0xc0, !UPT ;  /* 0x00003fff09097892 */ /* 0x000fe4000f8ec0ff */
[----:B------:R-:W-:Y:S02]  /*2ef0*/  USHF.R.S32.HI UR4, URZ, 0x7, UR4 ;  /* 0x00000007ff047899 */ /* 0x000fe40008011404 */
[----:B------:R-:W-:Y:S02]  /*2f00*/  ULOP3.LUT UR10, UR10, 0x3fff, URZ, 0xc0, !UPT ;  /* 0x00003fff0a0a7892 */ /* 0x000fe4000f8ec0ff */
[----:B------:R-:W-:Y:S01]  /*2f10*/  UISETP.LT.AND UP0, UPT, UR4, 0x1, UPT ;  /* 0x000000010400788c */ /* 0x000fe2000bf01270 */
[----:B------:R-:W-:Y:S01]  /*2f20*/  UMOV UR30, 0x0 ;  /* 0x00000000001e7882 */ /* 0x000fe20000000000 */
[----:B------:R-:W-:-:S02]  /*2f30*/  UMOV UR31, 0x4200010 ;  /* 0x04200010001f7882 */ /* 0x000fc40000000000 */
[----:B------:R-:W-:Y:S01]  /*2f40*/  USEL UR8, UR4, 0x1, !UP0 ;  /* 0x0000000104087887 */ /* 0x000fe2000c000000 */
[----:B------:R-:W-:Y:S01]  /*2f50*/  UMOV UR28, 0x0 ;  /* 0x00000000001c7882 */ /* 0x000fe20000000000 */
[----:B------:R-:W-:Y:S01]  /*2f60*/  UMOV UR29, 0x4200010 ;  /* 0x04200010001d7882 */ /* 0x000fe20000000000 */
[----:B------:R-:W-:Y:S01]  /*2f70*/  UMOV UR26, 0x0 ;  /* 0x00000000001a7882 */ /* 0x000fe20000000000 */
[----:B------:R-:W-:Y:S01]  /*2f80*/  UMOV UR27, 0x4200010 ;  /* 0x04200010001b7882 */ /* 0x000fe20000000000 */
[----:B------:R-:W-:Y:S01]  /*2f90*/  UMOV UR24, 0x0 ;  /* 0x0000000000187882 */ /* 0x000fe20000000000 */
[----:B------:R-:W-:Y:S01]  /*2fa0*/  UMOV UR25, 0x4200010 ;  /* 0x0420001000197882 */ /* 0x000fe20000000000 */
[----:B------:R-:W-:Y:S01]  /*2fb0*/  UMOV UR22, 0x0 ;  /* 0x0000000000167882 */ /* 0x000fe20000000000 */
[----:B------:R-:W-:Y:S01]  /*2fc0*/  UMOV UR23, 0x4200010 ;  /* 0x0420001000177882 */ /* 0x000fe20000000000 */
[----:B------:R-:W-:Y:S02]  /*2fd0*/  ULOP3.LUT UR9, UR9, 0x10000, URZ, 0xfc, !UPT ;  /* 0x0001000009097892 */ /* 0x000fe4000f8efcff */
[----:B------:R-:W-:-:S02]  /*2fe0*/  ULOP3.LUT UR10, UR10, 0x10000, URZ, 0xfc, !UPT ;  /* 0x000100000a0a7892 */ /* 0x000fc4000f8efcff */
[----:B------:R-:W-:Y:S02]  /*2ff0*/  UIADD3 UR8, UPT, UPT, -UR8, URZ, URZ ;  /* 0x000000ff08087290 */ /* 0x000fe4000fffe1ff */
[----:B---3--:R-:W-:Y:S01]  /*3000*/  UISETP.GE.AND UP3, UPT, UR6, 0x1, UPT ;  /* 0x000000010600788c */ /* 0x008fe2000bf66270 */
[----:B------:R-:W-:Y:S01]  /*3010*/  UMOV UR20, 0x0 ;  /* 0x0000000000147882 */ /* 0x000fe20000000000 */
[----:B------:R-:W-:Y:S01]  /*3020*/  UMOV UR21, 0x4200010 ;  /* 0x0420001000157882 */ /* 0x000fe20000000000 */
[----:B------:R-:W-:Y:S01]  /*3030*/  UMOV UR18, 0x0 ;  /* 0x0000000000127882 */ /* 0x000fe20000000000 */
[----:B-1----:R-:W-:Y:S01]  /*3040*/  R2UR UR16, R0 ;  /* 0x00000000001072ca */ /* 0x002fe200000e0000 */
[----:B------:R-:W-:-:S14]  /*3050*/  UMOV UR19, 0x4200010 ;  /* 0x0420001000137882 */ /* 0x000fdc0000000000 */
.L_x_58:
[----:B------:R-:W-:Y:S02]  /*3060*/  LEA R0, R10, UR5, 0x3 ;  /* 0x000000050a007c11 */ /* 0x000fe4000f8e18ff */
[----:B------:R-:W-:Y:S02]  /*3070*/  SHF.L.U32 R5, R9, 0x1f, RZ ;  /* 0x0000001f09057819 */ /* 0x000fe400000006ff */
[----:B------:R-:W-:Y:S01]  /*3080*/  PLOP3.LUT P0, PT, PT, PT, UP3, 0x80, 0x8 ;  /* 0x000000000008781c */ /* 0x000fe20003f0f038 */
[----:B------:R-:W-:Y:S01]  /*3090*/  VIADD R3, R0, 0x90 ;  /* 0x0000009000037836 */ /* 0x000fe20000000000 */
[----:B-1----:R-:W1:Y:S02]  /*30a0*/  SYNCS.PHASECHK.TRANS64.TRYWAIT P1, [R0+URZ+0x80], R5 ;  /* 0x00008005000075a7 */ /* 0x002e6400080211ff */
[----:B-1-3--:R-:W-:Y:S09]  /*30b0*/  @!P1 BRA `(.L_x_52) ;  /* 0x0000005000e49947 */ /* 0x00aff20003800000 */
.L_x_143:
[----:B------:R-:W-:Y:S01]  /*30c0*/  LEA R4, R10, UR5, 0x4 ;  /* 0x000000050a047c11 */ /* 0x000fe2000f8e20ff */
[----:B------:R-:W-:Y:S01]  /*30d0*/  @UP3 ULEA UR7, UR14, UR5, 0x3 ;  /* 0x000000050e073291 */ /* 0x000fe2000f8e18ff */
[----:B------:R-:W-:Y:S01]  /*30e0*/  PLOP3.LUT P2, PT, PT, PT, PT, 0x80, 0x8 ;  /* 0x000000000008781c */ /* 0x000fe20003f4f070 */
[----:B------:R-:W-:Y:S01]  /*30f0*/  ULEA UR6, UR15, UR5, 0x3 ;  /* 0x000000050f067291 */ /* 0x000fe2000f8e18ff */
[----:B------:R-:W-:Y:S01]  /*3100*/  PRMT R3, RZ, 0x654, R3 ;  /* 0x00000654ff037816 */ /* 0x000fe20000000003 */
[----:B------:R-:W-:Y:S01]  /*3110*/  ULEA.HI UR11, UR15, UR15, URZ, 0x1 ;  /* 0x0000000f0f0b7291 */ /* 0x000fe2000f8f08ff */
[----:B-1----:R-:W1:Y:S01]  /*3120*/  LDS.128 R4, [R4+0x110] ;  /* 0x0001100004047984 */ /* 0x002e620000000c00 */
[----:B------:R-:W-:Y:S02]  /*3130*/  @P0 SHF.L.U32 R2, R8, 0x1f, RZ ;  /* 0x0000001f08020819 */ /* 0x000fe400000006ff */
[----:B------:R-:W-:Y:S01]  /*3140*/  SHF.L.U32 R0, R11, 0x1f, RZ ;  /* 0x0000001f0b007819 */ /* 0x000fe200000006ff */
[----:B------:R-:W-:Y:S01]  /*3150*/  @!PT LDS RZ, [RZ] ;  /* 0x00000000fffff984 */ /* 0x000fe20000000800 */
[----:B------:R-:W-:Y:S01]  /*3160*/  @!PT LDS RZ, [RZ] ;  /* 0x00000000fffff984 */ /* 0x000fe20000000800 */
[----:B------:R-:W-:Y:S01]  /*3170*/  @!PT LDS RZ, [RZ] ;  /* 0x00000000fffff984 */ /* 0x000fe20000000800 */
[----:B------:R-:W-:Y:S01]  /*3180*/  @!PT LDS RZ, [RZ] ;  /* 0x00000000fffff984 */ /* 0x000fe20000000800 */
[----:B------:R2:W-:Y:S06]  /*3190*/  MEMBAR.ALL.CTA ;  /* 0x0000000000007992 */ /* 0x0005ec0000008000 */
[----:B--2---:R-:W2:Y:S02]  /*31a0*/  FENCE.VIEW.ASYNC.S ;  /* 0x00000000000073c6 */ /* 0x004ea40000000000 */
[----:B--2---:R2:W-:Y:S01]  /*31b0*/  SYNCS.ARRIVE.TRANS64.RED.A1T0 RZ, [R3+URZ], RZ ;  /* 0x000000ff03ff79a7 */ /* 0x0045e200081004ff */
[----:B------:R2:W3:Y:S01]  /*31c0*/  @P0 SYNCS.PHASECHK.TRANS64.TRYWAIT P2, [UR7], R2 ;  /* 0x00000002ff0005a7 */ /* 0x0004e20008041107 */
[----:B------:R-:W-:-:S02]  /*31d0*/  USHF.L.U32 UR7, UR11, 0x6, URZ ;  /* 0x000000060b077899 */ /* 0x000fc400080006ff */
[----:B------:R-:W-:Y:S01]  /*31e0*/  ULOP3.LUT UR11, UR11, 0xffe, URZ, 0xc0, !UPT ;  /* 0x00000ffe0b0b7892 */ /* 0x000fe2000f8ec0ff */
[----:B-1----:R-:W-:Y:S01]  /*31f0*/  LOP3.LUT P1, RZ, R6, 0x1, RZ, 0xc0, !PT ;  /* 0x0000000106ff7812 */ /* 0x002fe2000782c0ff */
[----:B------:R-:W-:Y:S02]  /*3200*/  ULOP3.LUT UR7, UR7, 0xffffff80, URZ, 0xc0, !UPT ;  /* 0xffffff8007077892 */ /* 0x000fe4000f8ec0ff */
[----:B------:R-:W-:Y:S02]  /*3210*/  UIADD3 UR11, UPT, UPT, -UR11, UR15, URZ ;  /* 0x0000000f0b0b7290 */ /* 0x000fe4000fffe1ff */
[----:B------:R-:W-:-:S04]  /*3220*/  UIADD3 UR7, UPT, UPT, UR16, UR7, URZ ;  /* 0x0000000710077290 */ /* 0x000fc8000fffe0ff */
[----:B------:R-:W-:Y:S01]  /*3230*/  ULEA UR7, UR11, UR7, 0x14 ;  /* 0x000000070b077291 */ /* 0x000fe2000f8ea0ff */
[----:B------:R-:W1:Y:S02]  /*3240*/  SYNCS.PHASECHK.TRANS64.TRYWAIT P0, [UR6+0xc0], R0 ;  /* 0x0000c000ff0075a7 */ /* 0x000e640008001106 */
[----:B-123--:R-:W-:Y:S09]  /*3250*/  @!P0 BRA `(.L_x_53) ;  /* 0x0000005000908947 */ /* 0x00eff20003800000 */
.L_x_145:
[----:B------:R-:W-:Y:S01]  /*3260*/  IADD3 R10, PT, PT, R10, 0x1, RZ ;  /* 0x000000010a0a7810 */ /* 0x000fe20007ffe0ff */
[----:B------:R-:W-:Y:S06]  /*3270*/  BRA.U !UP3, `(.L_x_54) ;  /* 0x000000050b107547 */ /* 0x000fec000b800000 */
[----:B------:R-:W-:Y:S01]  /*3280*/  UPLOP3.LUT UP4, UPT, UPT, UPT, UPT, 0x40, 0x4 ;  /* 0x000000000004789c */ /* 0x000fe20003f8e870 */
[----:B------:R-:W-:Y:S01]  /*3290*/  UMOV UR13, UR8 ;  /* 0x00000008000d7c82 */ /* 0x000fe20008000000 */
[----:B------:R-:W-:Y:S01]  /*32a0*/  UMOV UR12, UR4 ;  /* 0x00000004000c7c82 */ /* 0x000fe20008000000 */
[----:B------:R-:W-:-:S08]  /*32b0*/  UMOV UR17, UR14 ;  /* 0x0000000e00117c82 */ /* 0x000fd00008000000 */
.L_x_57:
[----:B------:R-:W-:Y:S02]  /*32c0*/  UIADD3 UR13, UPT, UPT, UR13, 0x1, URZ ;  /* 0x000000010d0d7890 */ /* 0x000fe4000fffe0ff */
[----:B--2---:R-:W-:Y:S02]  /*32d0*/  ULEA UR11, UR17, UR5, 0x3 ;  /* 0x00000005110b7291 */ /* 0x004fe4000f8e18ff */
[----:B------:R-:W-:Y:S01]  /*32e0*/  UISETP.NE.AND UP0, UPT, UR13, URZ, UPT ;  /* 0x000000ff0d00728c */ /* 0x000fe2000bf05270 */
[----:B---3--:R-:W-:Y:S10]  /*32f0*/  @P2 BRA `(.L_x_55) ;  /* 0x00000000000c2947 */ /* 0x008ff40003800000 */
[----:B-1----:R-:W-:Y:S04]  /*3300*/  SHF.L.U32 R3, R8, 0x1f, RZ ;  /* 0x0000001f08037819 */ /* 0x002fe800000006ff */
[----:B------:R-:W1:Y:S02]  /*3310*/  SYNCS.PHASECHK.TRANS64.TRYWAIT P0, [UR11], R3 ;  /* 0x00000003ff0075a7 */ /* 0x000e64000800110b */
[----:B-1----:R-:W-:Y:S05]  /*3320*/  @!P0 BRA `(.L_x_56) ;  /* 0x0000005000748947 */ /* 0x002fea0003800000 */
.L_x_55:
[----:B------:R-:W-:Y:S01]  /*3330*/  UISETP.NE.AND UP1, UPT, UR12, 0x1, UPT ;  /* 0x000000010c00788c */ /* 0x000fe2000bf25270 */
[----:B------:R-:W-:Y:S01]  /*3340*/  PLOP3.LUT P2, PT, PT, PT, PT, 0x80, 0x8 ;  /* 0x000000000008781c */ /* 0x000fe20003f4f070 */
[----:B------:R-:W-:Y:S02]  /*3350*/  UIADD3 UR14, UPT, UPT, UR17, 0x1, URZ ;  /* 0x00000001110e7890 */ /* 0x000fe4000fffe0ff */
[----:B------:R-:W-:Y:S02]  /*3360*/  ULEA UR64, UR17, UR10, 0xb ;  /* 0x0000000a11407291 */ /* 0x000fe4000f8e58ff */
[----:B------:R-:W-:Y:S01]  /*3370*/  UISETP.NE.AND UP2, UPT, UR14, 0x3, UPT ;  /* 0x000000030e00788c */ /* 0x000fe2000bf45270 */
[----:B------:R-:W-:Y:S01]  /*3380*/  PLOP3.LUT P0, PT, PT, PT, UP1, 0x80, 0x8 ;  /* 0x000000000008781c */ /* 0x000fe20003f0f018 */
[----:B------:R-:W-:Y:S02]  /*3390*/  ULEA UR62, UR17, UR9, 0xa ;  /* 0x00000009113e7291 */ /* 0x000fe4000f8e50ff */
[----:B------:R-:W-:Y:S02]  /*33a0*/  USEL UR35, URZ, 0x1, UP2 ;  /* 0x00000001ff237887 */ /* 0x000fe40009000000 */
[----:B------:R-:W-:Y:S02]  /*33b0*/  USEL UR14, UR14, URZ, UP2 ;  /* 0x000000ff0e0e7287 */ /* 0x000fe40009000000 */
[----:B------:R-:W-:Y:S02]  /*33c0*/  UIADD3 UR60, UPT, UPT, UR64, 0x2, URZ ;  /* 0x00000002403c7890 */ /* 0x000fe4000fffe0ff */
[----:B------:R-:W-:Y:S01]  /*33d0*/  @UP1 ULEA UR34, UR14, UR5, 0x3 ;  /* 0x000000050e221291 */ /* 0x000fe2000f8e18ff */
[----:B------:R-:W-:Y:S01]  /*33e0*/  LOP3.LUT R8, R8, UR35, RZ, 0x3c, !PT ;  /* 0x0000002308087c12 */ /* 0x000fe2000f8e3cff */
[----:B------:R-:W-:Y:S02]  /*33f0*/  UIADD3 UR58, UPT, UPT, UR62, 0x2, URZ ;  /* 0x000000023e3a7890 */ /* 0x000fe4000fffe0ff */
[----:B------:R-:W-:Y:S01]  /*3400*/  UIADD3 UR56, UPT, UPT, UR64, 0x4, URZ ;  /* 0x0000000440387890 */ /* 0x000fe2000fffe0ff */
[----:B-1----:R-:W-:Y:S01]  /*3410*/  @P0 SHF.L.U32 R0, R8, 0x1f, RZ ;  /* 0x0000001f08000819 */ /* 0x002fe200000006ff */
[----:B------:R-:W-:Y:S02]  /*3420*/  UIADD3 UR54, UPT, UPT, UR62, 0x4, URZ ;  /* 0x000000043e367890 */ /* 0x000fe4000fffe0ff */
[----:B------:R-:W-:Y:S01]  /*3430*/  UIADD3 UR52, UPT, UPT, UR64, 0x6, URZ ;  /* 0x0000000640347890 */ /* 0x000fe2000fffe0ff */
[----:B------:R2:W3:Y:S01]  /*3440*/  @P0 SYNCS.PHASECHK.TRANS64.TRYWAIT P2, [UR34], R0 ;  /* 0x00000000ff0005a7 */ /* 0x0004e20008041122 */
[----:B------:R-:W-:Y:S02]  /*3450*/  UIADD3 UR50, UPT, UPT, UR62, 0x6, URZ ;  /* 0x000000063e327890 */ /* 0x000fe4000fffe0ff */
        /* <DEDUP_REMOVED lines=9> */
[----:B------:R-:W-:Y:S01]  /*34f0*/  UIADD3 UR12, UPT, UPT, UR12, -0x1, URZ ;  /* 0xffffffff0c0c7890 */ /* 0x000fe2000fffe0ff */
[----:B------:R-:W-:Y:S01]  /*3500*/  UMOV UR65, 0x40004040 ;  /* 0x4000404000417882 */ /* 0x000fe20000000000 */
[----:B------:R-:W-:Y:S01]  /*3510*/  UMOV UR63, 0x40004040 ;  /* 0x40004040003f7882 */ /* 0x000fe20000000000 */
[----:B------:R-:W-:Y:S01]  /*3520*/  UMOV UR61, 0x40004040 ;  /* 0x40004040003d7882 */ /* 0x000fe20000000000 */
[----:B------:R2:W-:Y:S01]  /*3530*/  UTCHMMA gdesc[UR62], gdesc[UR64], tmem[UR7], tmem[UR32], idesc[UR33], UP4 ;  /* 0x00ff20403e0075ea */ /* 0x0005e2000a000007 */
[----:B------:R-:W-:Y:S01]  /*3540*/  UPLOP3.LUT UP4, UPT, UPT, UPT, UPT, 0x80, 0x8 ;  /* 0x000000000008789c */ /* 0x000fe20003f8f070 */
[----:B------:R-:W-:Y:S01]  /*3550*/  UMOV UR59, 0x40004040 ;  /* 0x40004040003b7882 */ /* 0x000fe20000000000 */
[----:B------:R-:W-:Y:S01]  /*3560*/  UMOV UR57, 0x40004040 ;  /* 0x4000404000397882 */ /* 0x000fe20000000000 */
[----:B------:R2:W-:Y:S01]  /*3570*/  UTCHMMA gdesc[UR58], gdesc[UR60], tmem[UR7], tmem[UR30], idesc[UR31], UPT ;  /* 0x00ff1e3c3a0075ea */ /* 0x0005e2000b800007 */
        /* <DEDUP_REMOVED lines=14> */
[----:B------:R-:W-:Y:S01]  /*3660*/  UMOV UR35, 0x40004040 ;  /* 0x4000404000237882 */ /* 0x000fe20000000000 */
[----:B------:R2:W-:Y:S01]  /*3670*/  UTCHMMA gdesc[UR38], gdesc[UR40], tmem[UR7], tmem[UR20], idesc[UR21], UPT ;  /* 0x00ff1428260075ea */ /* 0x0005e2000b800007 */
[----:B------:R2:W-:Y:S01]  /*3680*/  UTCHMMA gdesc[UR34], gdesc[UR36], tmem[UR7], tmem[UR18], idesc[UR19], UPT ;  /* 0x00ff1224220075ea */ /* 0x0005e2000b800007 */
[----:B------:R2:W-:Y:S01]  /*3690*/  UTCBAR [UR11], URZ ;  /* 0x000000ff0b0073e9 */ /* 0x0005e200080000ff */
[----:B------:R-:W-:Y:S01]  /*36a0*/  UMOV UR17, UR14 ;  /* 0x0000000e00117c82 */ /* 0x000fe20008000000 */
[----:B------:R-:W-:Y:S05]  /*36b0*/  BRA.U UP0, `(.L_x_57) ;  /* 0xfffffffd00007547 */ /* 0x000fea000b83ffff */
.L_x_54:
[----:B------:R-:W-:Y:S01]  /*36c0*/  UIADD3 UR15, UPT, UPT, UR15, 0x1, URZ ;  /* 0x000000010f0f7890 */ /* 0x000fe2000fffe0ff */
[C---:B------:R-:W-:Y:S01]  /*36d0*/  ISETP.NE.AND P0, PT, R10.reuse, 0x2, PT ;  /* 0x000000020a00780c */ /* 0x040fe20003f05270 */
[----:B--2---:R-:W-:Y:S02]  /*36e0*/  UIADD3 UR7, UPT, UPT, UR6, 0xa0, URZ ;  /* 0x000000a006077890 */ /* 0x004fe4000fffe0ff */
[----:B------:R-:W-:Y:S01]  /*36f0*/  UISETP.NE.AND UP0, UPT, UR15, 0x4, UPT ;  /* 0x000000040f00788c */ /* 0x000fe2000bf05270 */
[----:B-1----:R-:W-:Y:S02]  /*3700*/  SEL R0, RZ, 0x1, P0 ;  /* 0x00000001ff007807 */ /* 0x002fe40000000000 */
[----:B------:R-:W-:Y:S01]  /*3710*/  SEL R10, R10, RZ, P0 ;  /* 0x000000ff0a0a7207 */ /* 0x000fe20000000000 */
[----:B------:R-:W-:Y:S01]  /*3720*/  USEL UR6, URZ, 0x1, UP0 ;  /* 0x00000001ff067887 */ /* 0x000fe20008000000 */
[----:B------:R-:W-:Y:S01]  /*3730*/  LOP3.LUT R9, R9, R0, RZ, 0x3c, !PT ;  /* 0x0000000009097212 */ /* 0x000fe200078e3cff */
[----:B------:R-:W-:Y:S01]  /*3740*/  USEL UR15, UR15, URZ, UP0 ;  /* 0x000000ff0f0f7287 */ /* 0x000fe20008000000 */
[----:B------:R1:W-:Y:S03]  /*3750*/  UTCBAR [UR7], URZ ;  /* 0x000000ff070073e9 */ /* 0x0003e600080000ff */
[----:B------:R-:W-:Y:S01]  /*3760*/  LOP3.LUT R11, R11, UR6, RZ, 0x3c, !PT ;  /* 0x000000060b0b7c12 */ /* 0x000fe2000f8e3cff */
[----:B------:R-:W-:Y:S07]  /*3770*/  @P1 BRA `(.L_x_58) ;  /* 0xfffffff800381947 */ /* 0x000fee000383ffff */
[----:B------:R-:W2:Y:S01]  /*3780*/  S2UR UR4, SR_CgaCtaId ;  /* 0x00000000000479c3 */ /* 0x000ea20000008800 */
[----:B------:R-:W-:Y:S01]  /*3790*/  ELECT P0, URZ, PT ;  /* 0x0000000000ff782f */ /* 0x000fe20003800000 */
[----:B------:R-:W-:Y:S01]  /*37a0*/  IMAD.MOV.U32 R0, RZ, RZ, 0x1 ;  /* 0x00000001ff007424 */ /* 0x000fe200078e00ff */
[----:B------:R-:W-:Y:S01]  /*37b0*/  UIADD3 UR5, UPT, UPT, UR5, 0xc0, URZ ;  /* 0x000000c005057890 */ /* 0x000fe2000fffe0ff */
[----:B------:R-:W-:Y:S01]  /*37c0*/  SHF.L.U32 R3, R11, 0x1f, RZ ;  /* 0x0000001f0b037819 */ /* 0x000fe200000006ff */
[----:B------:R-:W-:-:S03]  /*37d0*/  UMOV UR6, 0x40 ;  /* 0x0000004000067882 */ /* 0x000fc60000000000 */
[----:B------:R-:W-:Y:S01]  /*37e0*/  UVIRTCOUNT.DEALLOC.SMPOOL 0x80 ;  /* 0x000000800000784c */ /* 0x000fe20000000000 */
[----:B--2---:R-:W-:Y:S02]  /*37f0*/  ULEA UR4, UR4, UR6, 0x18 ;  /* 0x0000000604047291 */ /* 0x004fe4000f8ec0ff */
[----:B------:R-:W-:-:S07]  /*3800*/  ULEA UR6, UR15, UR5, 0x3 ;  /* 0x000000050f067291 */ /* 0x000fce000f8e18ff */
[----:B------:R2:W-:Y:S02]  /*3810*/  @P0 STS.U8 [UR4+0x1c], R0 ;  /* 0x00001c00ff000988 */ /* 0x0005e40008000004 */
[----:B------:R-:W4:Y:S02]  /*3820*/  SYNCS.PHASECHK.TRANS64.TRYWAIT P0, [UR6], R3 ;  /* 0x00000003ff0075a7 */ /* 0x000f240008001106 */
[----:B--2-4-:R-:W-:Y:S05]  /*3830*/  @!P0 BRA `(.L_x_59) ;  /* 0x0000004c00488947 */ /* 0x014fea0003800000 */
.L_x_148:
[----:B-1----:R-:W-:-:S04]  /*3840*/  UIADD3 UR7, UPT, UPT, UR15, 0x1, URZ ;  /* 0x000000010f077890 */ /* 0x002fc8000fffe0ff */
[----:B------:R-:W-:-:S04]  /*3850*/  UISETP.NE.AND UP0, UPT, UR7, 0x4, UPT ;  /* 0x000000040700788c */ /* 0x000fc8000bf05270 */
[----:B------:R-:W-:Y:S02]  /*3860*/  USEL UR8, URZ, 0x1, UP0 ;  /* 0x00000001ff087887 */ /* 0x000fe40008000000 */
[----:B------:R-:W-:-:S04]  /*3870*/  USEL UR7, UR7, URZ, UP0 ;  /* 0x000000ff07077287 */ /* 0x000fc80008000000 */
[----:B------:R-:W-:Y:S01]  /*3880*/  ULEA UR6, UR7, UR5, 0x3 ;  /* 0x0000000507067291 */ /* 0x000fe2000f8e18ff */
[----:B------:R-:W-:-:S04]  /*3890*/  LOP3.LUT R2, R11, UR8, RZ, 0x3c, !PT ;  /* 0x000000080b027c12 */ /* 0x000fc8000f8e3cff */
[----:B--2---:R-:W-:-:S04]  /*38a0*/  SHF.L.U32 R3, R2, 0x1f, RZ ;  /* 0x0000001f02037819 */ /* 0x004fc800000006ff */
[----:B------:R-:W1:Y:S02]  /*38b0*/  SYNCS.PHASECHK.TRANS64.TRYWAIT P0, [UR6], R3 ;  /* 0x00000003ff0075a7 */ /* 0x000e640008001106 */
[----:B-1----:R-:W-:Y:S05]  /*38c0*/  @!P0 BRA `(.L_x_60) ;  /* 0x0000004c003c8947 */ /* 0x002fea0003800000 */
.L_x_150:
        /* <DEDUP_REMOVED lines=9> */
.L_x_152:
[----:B------:R-:W-:-:S04]  /*3960*/  UIADD3 UR7, UPT, UPT, UR7, 0x1, URZ ;  /* 0x0000000107077890 */ /* 0x000fc8000fffe0ff */
[----:B------:R-:W-:-:S04]  /*3970*/  UISETP.NE.AND UP0, UPT, UR7, 0x4, UPT ;  /* 0x000000040700788c */ /* 0x000fc8000bf05270 */
[----:B------:R-:W-:Y:S02]  /*3980*/  USEL UR6, URZ, 0x1, UP0 ;  /* 0x00000001ff067887 */ /* 0x000fe40008000000 */
[----:B------:R-:W-:-:S04]  /*3990*/  USEL UR7, UR7, URZ, UP0 ;  /* 0x000000ff07077287 */ /* 0x000fc80008000000 */
[----:B------:R-:W-:Y:S01]  /*39a0*/  ULEA UR7, UR7, UR5, 0x3 ;  /* 0x0000000507077291 */ /* 0x000fe2000f8e18ff */
[----:B-1----:R-:W-:-:S04]  /*39b0*/  LOP3.LUT R3, R2, UR6, RZ, 0x3c, !PT ;  /* 0x0000000602037c12 */ /* 0x002fc8000f8e3cff */
[----:B------:R-:W-:-:S04]  /*39c0*/  SHF.L.U32 R3, R3, 0x1f, RZ ;  /* 0x0000001f03037819 */ /* 0x000fc800000006ff */
[----:B------:R-:W1:Y:S02]  /*39d0*/  SYNCS.PHASECHK.TRANS64.TRYWAIT P0, [UR7], R3 ;  /* 0x00000003ff0075a7 */ /* 0x000e640008001107 */
[----:B-1----:R-:W-:Y:S05]  /*39e0*/  @!P0 BRA `(.L_x_62) ;  /* 0x0000004c00248947 */ /* 0x002fea0003800000 */
.L_x_154:
[----:B------:R-:W-:Y:S01]  /*39f0*/  NOP ;  /* 0x0000000000007918 */ /* 0x000fe20000000000 */
[----:B-1----:R-:W1:Y:S01]  /*3a00*/  LDS R0, [UR4+0x14] ;  /* 0x00001404ff007984 */ /* 0x002e620008000800 */
[----:B------:R-:W-:Y:S01]  /*3a10*/  ULOP3.LUT UR6, UR16, 0xffff, URZ, 0xc0, !UPT ;  /* 0x0000ffff10067892 */ /* 0x000fe2000f8ec0ff */
[----:B------:R-:W-:Y:S01]  /*3a20*/  UMOV UR8, 0xffff ;  /* 0x0000ffff00087882 */ /* 0x000fe20000000000 */
[----:B------:R-:W-:Y:S02]  /*3a30*/  UMOV UR5, 0x1 ;  /* 0x0000000100057882 */ /* 0x000fe40000000000 */
[----:B------:R-:W-:-:S04]  /*3a40*/  USHF.R.U32.HI UR6, URZ, 0x5, UR6 ;  /* 0x00000005ff067899 */ /* 0x000fc80008011606 */
[----:B------:R-:W-:Y:S02]  /*3a50*/  USHF.L.U32 UR8, UR8, UR6, URZ ;  /* 0x0000000608087299 */ /* 0x000fe400080006ff */
[----:B------:R-:W-:-:S04]  /*3a60*/  USHF.L.U32 UR5, UR5, UR6, URZ ;  /* 0x0000000605057299 */ /* 0x000fc800080006ff */
[----:B-1----:R-:W-:-:S04]  /*3a70*/  LOP3.LUT R0, R0, UR8, RZ, 0xc0, !PT ;  /* 0x0000000800007c12 */ /* 0x002fc8000f8ec0ff */
[----:B------:R-:W-:-:S13]  /*3a80*/  ISETP.NE.AND P0, PT, R0, UR8, PT ;  /* 0x0000000800007c0c */ /* 0x000fda000bf05270 */
[----:B------:R-:W-:Y:S05]  /*3a90*/  @P0 BRA `(.L_x_63) ;  /* 0x0000000000580947 */ /* 0x000fea0003800000 */
[----:B------:R-:W1:Y:S02]  /*3aa0*/  LDS R0, [UR4+0x18] ;  /* 0x00001804ff007984 */ /* 0x000e640008000800 */
[----:B-1----:R-:W-:-:S04]  /*3ab0*/  LOP3.LUT R0, R0, UR5, RZ, 0xc0, !PT ;  /* 0x0000000500007c12 */ /* 0x002fc8000f8ec0ff */
[----:B------:R-:W-:-:S13]  /*3ac0*/  ISETP.NE.AND P0, PT, R0, UR5, PT ;  /* 0x0000000500007c0c */ /* 0x000fda000bf05270 */
[----:B------:R-:W-:Y:S05]  /*3ad0*/  @P0 BRA `(.L_x_64) ;  /* 0x00000000003c0947 */ /* 0x000fea0003800000 */
[----:B------:R-:W1:Y:S01]  /*3ae0*/  S2R R2, SR_LANEID ;  /* 0x0000000000027919 */ /* 0x000e620000000000 */
[----:B------:R-:W-:Y:S01]  /*3af0*/  ULOP3.LUT UR8, URZ, UR8, URZ, 0x33, !UPT ;  /* 0x00000008ff087292 */ /* 0x000fe2000f8e33ff */
[----:B------:R-:W-:Y:S01]  /*3b00*/  LOP3.LUT R4, RZ, UR5, RZ, 0x33, !PT ;  /* 0x00000005ff047c12 */ /* 0x000fe2000f8e33ff */
[----:B------:R-:W-:Y:S02]  /*3b10*/  VOTEU.ANY UR7, UPT, PT ;  /* 0x0000000000077886 */ /* 0x000fe400038e0100 */
[----:B------:R-:W-:Y:S01]  /*3b20*/  UFLO.U32 UR7, UR7 ;  /* 0x00000007000772bd */ /* 0x000fe200080e0000 */
[----:B------:R-:W2:Y:S01]  /*3b30*/  REDUX UR5, R4 ;  /* 0x00000000040573c4 */ /* 0x000ea20000000000 */
[----:B------:R-:W-:-:S06]  /*3b40*/  IMAD.U32 R0, RZ, RZ, UR8 ;  /* 0x00000008ff007e24 */ /* 0x000fcc000f8e00ff */
[----:B------:R4:W-:Y:S01]  /*3b50*/  UTCATOMSWS.AND URZ, UR8 ;  /* 0x0000000800ff79e3 */ /* 0x0009e20008000000 */
[----:B------:R-:W3:Y:S01]  /*3b60*/  REDUX UR6, R0 ;  /* 0x00000000000673c4 */ /* 0x000ee20000000000 */
[----:B-1----:R-:W-:Y:S01]  /*3b70*/  ISETP.EQ.U32.AND P0, PT, R2, UR7, PT ;  /* 0x0000000702007c0c */ /* 0x002fe2000bf02070 */
[----:B--2---:R-:W-:Y:S01]  /*3b80*/  IMAD.U32 R2, RZ, RZ, UR5 ;  /* 0x00000005ff027e24 */ /* 0x004fe2000f8e00ff */
[----:B---3--:R-:W-:-:S11]  /*3b90*/  MOV R3, UR6 ;  /* 0x0000000600037c02 */ /* 0x008fd60008000f00 */
[----:B------:R4:W-:Y:S04]  /*3ba0*/  @P0 ATOMS.AND RZ, [UR4+0x14], R3 ;  /* 0x00001403ffff098c */ /* 0x0009e8000a800004 */
[----:B------:R4:W-:Y:S01]  /*3bb0*/  @P0 ATOMS.AND RZ, [UR4+0x18], R2 ;  /* 0x00001802ffff098c */ /* 0x0009e2000a800004 */
[----:B------:R-:W-:Y:S05]  /*3bc0*/  BRA `(.L_x_65) ;  /* 0x0000000000147947 */ /* 0x000fea0003800000 */
.L_x_64:
[----:B------:R-:W-:Y:S02]  /*3bd0*/  MOV R2, 0x3bf0 ;  /* 0x00003bf000027802 */ /* 0x000fe40000000f00 */
[----:B---3-5:R-:W-:Y:S05]  /*3be0*/  CALL.REL.NOINC `($__internal_0_$__cuda_sm10x_tcgen05_guardrail_trap_col_being_dealloced_not_returned_by_alloc) ;  /* 0x00000050000c7944 */ /* 0x028fea0003c00000 */
[----:B------:R-:W-:Y:S05]  /*3bf0*/  BRA `(.L_x_65) ;  /* 0x0000000000087947 */ /* 0x000fea0003800000 */
.L_x_63:
[----:B------:R-:W-:Y:S02]  /*3c00*/  MOV R2, 0x3c20 ;  /* 0x00003c2000027802 */ /* 0x000fe40000000f00 */
[----:B---3-5:R-:W-:Y:S05]  /*3c10*/  CALL.REL.NOINC `($__internal_2_$__cuda_sm10x_tcgen05_guardrail_trap_unallocated_columns_being_dealloced) ;  /* 0x0000005000187944 */ /* 0x028fea0003c00000 */
.L_x_65:
[----:B------:R-:W-:Y:S01]  /*3c20*/  NOP ;  /* 0x0000000000007918 */ /* 0x000fe20000000000 */
[----:B----4-:R-:W-:Y:S05]  /*3c30*/  EXIT ;  /* 0x000000000000794d */ /* 0x010fea0003800000 */
.L_x_47:
[----:B------:R-:W-:-:S09]  /*3c40*/  UISETP.NE.OR UP2, UPT, UR8, 0x3, !UP2 ;  /* 0x000000030800788c */ /* 0x000fd2000d745670 */
[----:B------:R-:W-:Y:S05]  /*3c50*/  BRA.U UP2, `(.L_x_66) ;  /* 0x0000001102147547 */ /* 0x000fea000b800000 */
[----:B------:R-:W1:Y:S01]  /*3c60*/  LDC R0, c[0x0][0xb30] ;  /* 0x0002cc00ff007b82 */ /* 0x000e620000000800 */
[----:B------:R-:W2:Y:S01]  /*3c70*/  LDCU.64 UR8, c[0x0][0x888] ;  /* 0x00011100ff0877ac */ /* 0x000ea20008000a00 */
[----:B------:R-:W-:Y:S02]  /*3c80*/  HFMA2 R25, -RZ, RZ, 0, 0 ;  /* 0x00000000ff197431 */ /* 0x000fe400000001ff */
[----:B------:R-:W-:Y:S01]  /*3c90*/  IMAD.MOV.U32 R32, RZ, RZ, 0x1 ;  /* 0x00000001ff207424 */ /* 0x000fe200078e00ff */
[----:B------:R-:W-:Y:S01]  /*3ca0*/  MOV R23, 0x1000 ;  /* 0x0000100000177802 */ /* 0x000fe20000000f00 */
[----:B------:R-:W4:Y:S01]  /*3cb0*/  LDCU.64 UR4, c[0x0][0x890] ;  /* 0x00011200ff0477ac */ /* 0x000f220008000a00 */
[----:B------:R-:W-:Y:S01]  /*3cc0*/  IMAD.MOV.U32 R27, RZ, RZ, RZ ;  /* 0x000000ffff1b7224 */ /* 0x000fe200078e00ff */
[----:B------:R-:W3:Y:S01]  /*3cd0*/  LDC R19, c[0x0][0x370] ;  /* 0x0000dc00ff137b82 */ /* 0x000ee20000000800 */
[----:B------:R-:W-:Y:S01]  /*3ce0*/  UMOV UR7, 0x400 ;  /* 0x0000040000077882 */ /* 0x000fe20000000000 */
[----:B------:R-:W-:-:S02]  /*3cf0*/  UPLOP3.LUT UP1, UPT, UPT, UPT, UPT, 0x40, 0x4 ;  /* 0x000000000004789c */ /* 0x000fc40003f2e870 */
[----:B------:R-:W-:-:S04]  /*3d00*/  ULEA UR7, UR37, UR7, 0x18 ;  /* 0x0000000725077291 */ /* 0x000fc8000f8ec0ff */
[----:B------:R-:W3:Y:S01]  /*3d10*/  LDC R2, c[0x0][0xb0c] ;  /* 0x0002c300ff027b82 */ /* 0x000ee20000000800 */
[----:B------:R-:W-:Y:S02]  /*3d20*/  UIADD3 UR13, UPT, UPT, UR7, 0x48, URZ ;  /* 0x00000048070d7890 */ /* 0x000fe4000fffe0ff */
[----:B--2---:R-:W-:Y:S02]  /*3d30*/  UISETP.NE.U32.AND UP2, UPT, UR8, URZ, UPT ;  /* 0x000000ff0800728c */ /* 0x004fe4000bf45070 */
[----:B------:R-:W-:Y:S02]  /*3d40*/  UIADD3 UR33, UPT, UPT, UR7, 0x30, URZ ;  /* 0x0000003007217890 */ /* 0x000fe4000fffe0ff */
[----:B----4-:R-:W-:Y:S01]  /*3d50*/  UISETP.NE.U32.AND UP3, UPT, UR4, URZ, UPT ;  /* 0x000000ff0400728c */ /* 0x010fe2000bf65070 */
[----:B------:R-:W2:Y:S01]  /*3d60*/  LDC R18, c[0x0][0xb20] ;  /* 0x0002c800ff127b82 */ /* 0x000ea20000000800 */
[----:B-1----:R-:W-:Y:S01]  /*3d70*/  ISETP.NE.AND P1, PT, R0, 0x1, PT ;  /* 0x000000010000780c */ /* 0x002fe20003f25270 */
[----:B------:R-:W-:-:S02]  /*3d80*/  UISETP.NE.AND.EX UP2, UPT, UR9, URZ, UPT, UP2 ;  /* 0x000000ff0900728c */ /* 0x000fc4000bf45320 */
[----:B------:R-:W-:Y:S02]  /*3d90*/  UIADD3 UR25, UPT, UPT, UR7, 0x38, URZ ;  /* 0x0000003807197890 */ /* 0x000fe4000fffe0ff */
[----:B------:R-:W-:Y:S02]  /*3da0*/  UIADD3 UR17, UPT, UPT, UR7, 0x40, URZ ;  /* 0x0000004007117890 */ /* 0x000fe4000fffe0ff */
[----:B------:R-:W1:Y:S01]  /*3db0*/  LDC.64 R36, c[0x0][0x348] ;  /* 0x0000d200ff247b82 */ /* 0x000e620000000a00 */
[----:B------:R-:W-:Y:S02]  /*3dc0*/  UPRMT UR13, UR37, 0x654, UR13 ;  /* 0x00000654250d7896 */ /* 0x000fe4000800000d */
[----:B------:R-:W-:-:S05]  /*3dd0*/  UISETP.NE.AND.EX UP3, UPT, UR5, URZ, UPT, UP3 ;  /* 0x000000ff0500728c */ /* 0x000fca000bf65330 */
[----:B------:R-:W4:Y:S08]  /*3de0*/  LDC.64 R16, c[0x0][0xb10] ;  /* 0x0002c400ff107b82 */ /* 0x000f300000000a00 */
[----:B------:R-:W1:Y:S08]  /*3df0*/  LDC.64 R6, c[0x0][0xb18] ;  /* 0x0002c600ff067b82 */ /* 0x000e700000000a00 */
[----:B------:R-:W1:Y:S08]  /*3e00*/  LDC.64 R4, c[0x0][0xb28] ;  /* 0x0002ca00ff047b82 */ /* 0x000e700000000a00 */
[----:B--23--:R-:W1:Y:S02]  /*3e10*/  LDC R22, c[0x0][0x374] ;  /* 0x0000dd00ff167b82 */ /* 0x00ce640000000800 */
.L_x_77:
[----:B------:R-:W-:Y:S02]  /*3e20*/  LEA R0, R27, UR7, 0x3 ;  /* 0x000000071b007c11 */ /* 0x000fe4000f8e18ff */
[----:B------:R-:W-:Y:S02]  /*3e30*/  SHF.L.U32 R3, R25, 0x1f, RZ ;  /* 0x0000001f19037819 */ /* 0x000fe400000006ff */
[----:B------:R-:W-:Y:S02]  /*3e40*/  LEA R28, R27, UR7, 0x4 ;  /* 0x000000071b1c7c11 */ /* 0x000fe4000f8e20ff */
[----:B--2---:R-:W2:Y:S02]  /*3e50*/  SYNCS.PHASECHK.TRANS64.TRYWAIT P0, [R0+URZ+0x80], R3 ;  /* 0x00008003000075a7 */ /* 0x004ea400080011ff */
[----:B--2---:R-:W-:Y:S05]  /*3e60*/  @!P0 BRA `(.L_x_67) ;  /* 0x00000048001c8947 */ /* 0x004fea0003800000 */
.L_x_155:
[----:B------:R-:W-:Y:S01]  /*3e70*/  ISETP.GE.AND P0, PT, R26, 0x1, PT ;  /* 0x000000011a00780c */ /* 0x000fe20003f06270 */
[----:B------:R-:W3:Y:S01]  /*3e80*/  LDS.128 R28, [R28+0x110] ;  /* 0x000110001c1c7984 */ /* 0x000ee20000000c00 */
[----:B--2---:R-:W-:Y:S01]  /*3e90*/  VIADD R0, R0, 0x90 ;  /* 0x0000009000007836 */ /* 0x004fe20000000000 */
[----:B------:R-:W-:Y:S01]  /*3ea0*/  @!PT LDS RZ, [RZ] ;  /* 0x00000000fffff984 */ /* 0x000fe20000000800 */
[----:B------:R-:W-:Y:S01]  /*3eb0*/  @!PT LDS RZ, [RZ] ;  /* 0x00000000fffff984 */ /* 0x000fe20000000800 */
[----:B------:R-:W-:Y:S01]  /*3ec0*/  @!PT LDS RZ, [RZ] ;  /* 0x00000000fffff984 */ /* 0x000fe20000000800 */
[----:B------:R-:W-:Y:S01]  /*3ed0*/  @!PT LDS RZ, [RZ] ;  /* 0x00000000fffff984 */ /* 0x000fe20000000800 */
[----:B------:R2:W-:Y:S06]  /*3ee0*/  MEMBAR.ALL.CTA ;  /* 0x0000000000007992 */ /* 0x0005ec0000008000 */
[----:B--2---:R-:W2:Y:S01]  /*3ef0*/  FENCE.VIEW.ASYNC.S ;  /* 0x00000000000073c6 */ /* 0x004ea20000000000 */
[----:B------:R-:W-:Y:S04]  /*3f00*/  PRMT R0, RZ, 0x654, R0 ;  /* 0x00000654ff007816 */ /* 0x000fe80000000000 */
[----:B--2---:R2:W-:Y:S01]  /*3f10*/  SYNCS.ARRIVE.TRANS64.RED.A1T0 RZ, [R0+URZ], RZ ;  /* 0x000000ff00ff79a7 */ /* 0x0045e200081004ff */
[----:B---3--:R-:W-:Y:S11]  /*3f20*/  LOP3.LUT P3, RZ, R30, 0x1, RZ, 0xc0, !PT ;  /* 0x000000011eff7812 */ /* 0x008ff6000786c0ff */
[----:B------:R-:W-:Y:S02]  /*3f30*/  @!UPT UIADD3 URZ, UPT, UPT, URZ, URZ, URZ ;  /* 0x000000fffffff290 */ /* 0x000fe4000fffe0ff */
[----:B------:R-:W-:Y:S02]  /*3f40*/  @P3 MOV R13, R28 ;  /* 0x0000001c000d3202 */ /* 0x000fe40000000f00 */
[----:B------:R-:W-:Y:S01]  /*3f50*/  @P3 LOP3.LUT R8, R29, 0xffff, RZ, 0xc0, !PT ;  /* 0x0000ffff1d083812 */ /* 0x000fe200078ec0ff */
[----:B--2---:R-:W-:Y:S06]  /*3f60*/  @!P0 BRA `(.L_x_68) ;  /* 0x0000000000a48947 */ /* 0x004fec0003800000 */
[----:B-1---5:R-:W-:Y:S01]  /*3f70*/  IMAD.HI.U32 R33, R22, R7, RZ ;  /* 0x0000000716217227 */ /* 0x022fe200078e00ff */
[----:B------:R-:W-:Y:S02]  /*3f80*/  ISETP.NE.AND P0, PT, R6, 0x1, PT ;  /* 0x000000010600780c */ /* 0x000fe40003f05270 */
[----:B------:R-:W-:Y:S01]  /*3f90*/  ISETP.NE.AND P2, PT, R26, 0x1, PT ;  /* 0x000000011a00780c */ /* 0x000fe20003f45270 */
[----:B----4-:R-:W-:Y:S01]  /*3fa0*/  IMAD.HI.U32 R34, R19, R16, RZ ;  /* 0x0000001013227227 */ /* 0x010fe200078e00ff */
[----:B------:R-:W-:Y:S02]  /*3fb0*/  SHF.R.U32.HI R33, RZ, R18, R33 ;  /* 0x00000012ff217219 */ /* 0x000fe40000011621 */
[----:B------:R-:W-:Y:S01]  /*3fc0*/  ISETP.NE.AND P4, PT, R2, 0x1, PT ;  /* 0x000000010200780c */ /* 0x000fe20003f85270 */
[----:B------:R-:W-:Y:S01]  /*3fd0*/  IMAD.HI.U32 R38, R13, R16, RZ ;  /* 0x000000100d267227 */ /* 0x000fe200078e00ff */
[----:B------:R-:W-:Y:S02]  /*3fe0*/  SHF.R.U32.HI R34, RZ, R17, R34 ;  /* 0x00000011ff227219 */ /* 0x000fe40000011622 */
[----:B------:R-:W-:Y:S01]  /*3ff0*/  SEL R3, R22, R33, !P0 ;  /* 0x0000002116037207 */ /* 0x000fe20004000000 */
[C---:B------:R-:W-:Y:S01]  /*4000*/  IMAD.HI.U32 R33, R8.reuse, R7, RZ ;  /* 0x0000000708217227 */ /* 0x040fe200078e00ff */
[----:B------:R-:W-:Y:S02]  /*4010*/  SEL R11, R19, R34, !P4 ;  /* 0x00000022130b7207 */ /* 0x000fe40006000000 */
[----:B------:R-:W-:Y:S01]  /*4020*/  SHF.R.U32.HI R38, RZ, R17, R38 ;  /* 0x00000011ff267219 */ /* 0x000fe20000011626 */
[----:B------:R-:W-:Y:S01]  /*4030*/  IMAD.HI.U32 R40, R3, R4, RZ ;  /* 0x0000000403287227 */ /* 0x000fe200078e00ff */
[----:B------:R-:W-:Y:S03]  /*4040*/  SHF.R.U32.HI R33, RZ, R18, R33 ;  /* 0x00000012ff217219 */ /* 0x000fe60000011621 */
[----:B------:R-:W-:Y:S01]  /*4050*/  IMAD.HI.U32 R34, R11, R4, RZ ;  /* 0x000000040b227227 */ /* 0x000fe200078e00ff */
[----:B------:R-:W-:Y:S02]  /*4060*/  @P2 SHF.R.U32.HI R3, RZ, R5, R40 ;  /* 0x00000005ff032219 */ /* 0x000fe40000011628 */
[----:B------:R-:W-:Y:S02]  /*4070*/  SEL R9, R8, R33, !P0 ;  /* 0x0000002108097207 */ /* 0x000fe40004000000 */
[----:B------:R-:W-:Y:S01]  /*4080*/  @P2 SHF.R.U32.HI R11, RZ, R5, R34 ;  /* 0x00000005ff0b2219 */ /* 0x000fe20000011622 */
[C---:B------:R-:W-:Y:S01]  /*4090*/  IMAD R10, R26.reuse, R3, RZ ;  /* 0x000000031a0a7224 */ /* 0x040fe200078e02ff */
[----:B------:R-:W-:Y:S01]  /*40a0*/  SEL R3, R13, R38, !P4 ;  /* 0x000000260d037207 */ /* 0x000fe20006000000 */
[C---:B------:R-:W-:Y:S03]  /*40b0*/  IMAD.HI.U32 R14, R9.reuse, R4, RZ ;  /* 0x00000004090e7227 */ /* 0x040fe600078e00ff */
[----:B------:R-:W-:Y:S01]  /*40c0*/  ISETP.GE.AND P0, PT, R9, R10, PT ;  /* 0x0000000a0900720c */ /* 0x000fe20003f06270 */
[C---:B------:R-:W-:Y:S01]  /*40d0*/  IMAD R12, R26.reuse, R11, RZ ;  /* 0x0000000b1a0c7224 */ /* 0x040fe200078e02ff */
[-C--:B------:R-:W-:Y:S04]  /*40e0*/  SHF.R.U32.HI R14, RZ, R5.reuse, R14 ;  /* 0x00000005ff0e7219 */ /* 0x080fe8000001160e */
[----:B------:R-:W-:Y:S02]  /*40f0*/  ISETP.GE.OR P0, PT, R3, R12, P0 ;  /* 0x0000000c0300720c */ /* 0x000fe40000706670 */
[----:B------:R-:W-:Y:S05]  /*4100*/  SEL R15, R9, R14, !P2 ;  /* 0x0000000e090f7207 */ /* 0x000fea0005000000 */
[----:B------:R-:W-:Y:S04]  /*4110*/  IMAD.MOV R14, RZ, RZ, -R15 ;  /* 0x000000ffff0e7224 */ /* 0x000fe800078e0a0f */
[----:B------:R-:W-:Y:S02]  /*4120*/  IMAD R14, R26, R14, R9 ;  /* 0x0000000e1a0e7224 */ /* 0x000fe400078e0209 */
[C---:B------:R-:W-:Y:S05]  /*4130*/  @!P0 IMAD.HI.U32 R10, R3.reuse, R4, RZ ;  /* 0x00000004030a8227 */ /* 0x040fea00078e00ff */
[----:B------:R-:W-:Y:S04]  /*4140*/  @!P0 SHF.R.U32.HI R10, RZ, R5, R10 ;  /* 0x00000005ff0a8219 */ /* 0x000fe8000001160a */
[----:B------:R-:W-:Y:S01]  /*4150*/  @!P0 SEL R0, R3, R10, !P2 ;  /* 0x0000000a03008207 */ /* 0x000fe20005000000 */
[----:B------:R-:W-:Y:S03]  /*4160*/  IMAD.MOV R10, RZ, RZ, -R3 ;  /* 0x000000ffff0a7224 */ /* 0x000fe600078e0a03 */
[----:B------:R-:W-:Y:S01]  /*4170*/  @!P0 IADD3 R15, PT, PT, R15, -R0, RZ ;  /* 0x800000000f0f8210 */ /* 0x000fe20007ffe0ff */
[----:B------:R-:W-:Y:S01]  /*4180*/  @!P0 IMAD R0, R11, R14, R0 ;  /* 0x0000000e0b008224 */ /* 0x000fe200078e0200 */
[----:B------:R-:W-:Y:S01]  /*4190*/  IADD3 R11, PT, PT, -R9, RZ, RZ ;  /* 0x000000ff090b7210 */ /* 0x000fe20007ffe1ff */
[----:B------:R-:W-:Y:S02]  /*41a0*/  IMAD R13, R2, R10, R13 ;  /* 0x0000000a020d7224 */ /* 0x000fe400078e020d */
[----:B------:R-:W-:Y:S02]  /*41b0*/  @!P0 IMAD R9, R15, R26, R3 ;  /* 0x0000001a0f098224 */ /* 0x000fe400078e0203 */
[----:B------:R-:W-:Y:S02]  /*41c0*/  @!P0 IMAD.MOV.U32 R3, RZ, RZ, R0 ;  /* 0x000000ffff038224 */ /* 0x000fe400078e0000 */
[----:B------:R-:W-:Y:S02]  /*41d0*/  IMAD R8, R6, R11, R8 ;  /* 0x0000000b06087224 */ /* 0x000fe400078e0208 */
[----:B------:R-:W-:Y:S02]  /*41e0*/  IMAD R13, R3, R2, R13 ;  /* 0x00000002030d7224 */ /* 0x000fe400078e020d */
[----:B------:R-:W-:Y:S02]  /*41f0*/  IMAD R8, R9, R6, R8 ;  /* 0x0000000609087224 */ /* 0x000fe400078e0208 */
.L_x_68:
[----:B------:R-:W-:Y:S05]  /*4200*/  BRA.U UP1, `(.L_x_69) ;  /* 0x0000000101107547 */ /* 0x000fea000b800000 */
[----:B------:R-:W-:Y:S04]  /*4210*/  MOV R0, UR6 ;  /* 0x0000000600007c02 */ /* 0x000fe80008000f00 */
[----:B------:R-:W-:Y:S04]  /*4220*/  SHF.L.U32 R3, R0, 0x1f, RZ ;  /* 0x0000001f00037819 */ /* 0x000fe800000006ff */
[----:B------:R-:W2:Y:S02]  /*4230*/  SYNCS.PHASECHK.TRANS64.TRYWAIT P0, [UR7+0x78], R3 ;  /* 0x00007803ff0075a7 */ /* 0x000ea40008001107 */
[----:B--2---:R-:W-:Y:S05]  /*4240*/  @!P0 BRA `(.L_x_70) ;  /* 0x0000004400388947 */ /* 0x004fea0003800000 */
.L_x_69:
[----:B------:R-:W-:Y:S02]  /*4250*/  R2UR UR35, R21 ;  /* 0x00000000152372ca */ /* 0x000fe400000e0000 */
[----:B------:R-:W-:Y:S02]  /*4260*/  R2UR UR34, R20 ;  /* 0x00000000142272ca */ /* 0x000fe400000e0000 */
[----:B------:R-:W-:Y:S02]  /*4270*/  ISETP.NE.U32.AND P2, PT, RZ, UR4, PT ;  /* 0x00000004ff007c0c */ /* 0x000fe4000bf45070 */
[----:B------:R-:W-:Y:S02]  /*4280*/  SHF.L.U32 R12, R32, 0x1f, RZ ;  /* 0x0000001f200c7819 */ /* 0x000fe400000006ff */
[----:B------:R-:W-:Y:S05]  /*4290*/  ISETP.NE.AND.EX P2, PT, RZ, UR5, PT, P2 ;  /* 0x00000005ff007c0c */ /* 0x000fea000bf45320 */
[----:B------:R-:W-:Y:S02]  /*42a0*/  USHF.L.U32 UR35, UR35, 0x6, URZ ;  /* 0x0000000623237899 */ /* 0x000fe400080006ff */
[----:B------:R-:W-:Y:S01]  /*42b0*/  USHF.L.U32 UR34, UR34, 0x7, URZ ;  /* 0x0000000722227899 */ /* 0x000fe200080006ff */
[----:B------:R-:W-:Y:S11]  /*42c0*/  BRA.U !UP3, `(.L_x_71) ;  /* 0x000000010b347547 */ /* 0x000ff6000b800000 */
[----:B------:R-:W-:Y:S01]  /*42d0*/  UPLOP3.LUT UP0, UPT, UPT, UPT, UP2, 0x80, 0x8 ;  /* 0x000000000008789c */ /* 0x000fe20003f0f020 */
[----:B--2---:R-:W-:Y:S02]  /*42e0*/  HFMA2 R0, -RZ, RZ, 0, 5.9604644775390625e-08 ;  /* 0x00000001ff007431 */ /* 0x004fe400000001ff */
[----:B------:R-:W-:Y:S03]  /*42f0*/  IMAD.MOV.U32 R59, RZ, RZ, 0x1 ;  /* 0x00000001ff3b7424 */ /* 0x000fe600078e00ff */
[----:B------:R-:W-:Y:S05]  /*4300*/  PLOP3.LUT P0, PT, PT, PT, UP0, 0x80, 0x8 ;  /* 0x000000000008781c */ /* 0x000fea0003f0f008 */
[----:B------:R-:W2:Y:S01]  /*4310*/  @UP0 LDCU.64 UR10, c[0x0][0x888] ;  /* 0x00011100ff0a07ac */ /* 0x000ea20008000a00 */
[----:B------:R-:W-:Y:S07]  /*4320*/  @UP0 UIMAD UR8, UR36, UR4, URZ ;  /* 0x00000004240802a4 */ /* 0x000fee000f8e02ff */
[----:B------:R-:W-:Y:S01]  /*4330*/  @!P0 PRMT R59, R0, 0x7610, R59 ;  /* 0x00007610003b8816 */ /* 0x000fe2000000003b */
[----:B--2---:R-:W-:Y:S03]  /*4340*/  @UP0 UIMAD.WIDE UR10, UR8, 0x4, UR10 ;  /* 0x00000004080a08a5 */ /* 0x004fe6000f8e020a */
[----:B------:R-:W2:Y:S03]  /*4350*/  @!UP0 LDCU UR8, c[0x0][0x880] ;  /* 0x00011000ff0887ac */ /* 0x000ea60008000800 */
[----:B------:R-:W-:Y:S01]  /*4360*/  IMAD.U32 R10, RZ, RZ, UR10 ;  /* 0x0000000aff0a7e24 */ /* 0x000fe2000f8e00ff */
[----:B------:R-:W-:Y:S05]  /*4370*/  MOV R11, UR11 ;  /* 0x0000000b000b7c02 */ /* 0x000fea0008000f00 */
[----:B-----5:R3:W5:Y:S02]  /*4380*/  @P0 LDG.E R35, desc[UR46][R10.64] ;  /* 0x0000002e0a230981 */ /* 0x020764000c1e1900 */
[----:B--23--:R-:W-:Y:S07]  /*4390*/  @!P0 IMAD.U32 R35, RZ, RZ, UR8 ;  /* 0x00000008ff238e24 */ /* 0x00cfee000f8e00ff */
.L_x_71:
[----:B-----5:R-:W-:Y:S01]  /*43a0*/  @!P2 FSETP.EQ.AND P0, PT, R35, RZ, PT ;  /* 0x000000ff2300a20b */ /* 0x020fe20003f02000 */
[----:B------:R-:W-:Y:S01]  /*43b0*/  @!UPT UIADD3 URZ, UPT, UPT, URZ, URZ, URZ ;  /* 0x000000fffffff290 */ /* 0x000fe2000fffe0ff */
[----:B------:R-:W-:Y:S11]  /*43c0*/  @!P2 BRA `(.L_x_72) ;  /* 0x000000000014a947 */ /* 0x000ff60003800000 */
[----:B------:R-:W-:Y:S02]  /*43d0*/  LOP3.LUT P2, RZ, R59, 0xff, RZ, 0xc0, !PT ;  /* 0x000000ff3bff7812 */ /* 0x000fe4000784c0ff */
[----:B------:R-:W-:Y:S04]  /*43e0*/  PLOP3.LUT P0, PT, PT, PT, UP0, 0x80, 0x8 ;  /* 0x000000000008781c */ /* 0x000fe80003f0f008 */
[----:B------:R-:W-:Y:S07]  /*43f0*/  PLOP3.LUT P0, PT, P0, PT, PT, 0x8, 0x80 ;  /* 0x000000000080781c */ /* 0x000fee000070e170 */
[----:B------:R-:W-:Y:S11]  /*4400*/  @P2 FSETP.EQ.AND P0, PT, R35, RZ, PT ;  /* 0x000000ff2300220b */ /* 0x000ff60003f02000 */
[----:B------:R-:W-:Y:S02]  /*4410*/  @!UPT UIADD3 URZ, UPT, UPT, URZ, URZ, URZ ;  /* 0x000000fffffff290 */ /* 0x000fe4000fffe0ff */
.L_x_72:
[----:B------:R-:W3:Y:S01]  /*4420*/  SYNCS.PHASECHK.TRANS64.TRYWAIT P2, [UR7+0x50], R12 ;  /* 0x0000500cff0075a7 */ /* 0x000ee20008041107 */
[----:B------:R-:W-:Y:S04]  /*4430*/  ELECT P4, URZ, PT ;  /* 0x0000000000ff782f */ /* 0x000fe80003880000 */
[----:B------:R-:W-:Y:S11]  /*4440*/  PLOP3.LUT P4, PT, P0, P4, PT, 0xf2, 0x2f ;  /* 0x00000000002f781c */ /* 0x000ff60000789e72 */
[----:B------:R-:W-:Y:S02]  /*4450*/  @!UPT UIADD3 URZ, UPT, UPT, URZ, URZ, URZ ;  /* 0x000000fffffff290 */ /* 0x000fe4000fffe0ff */
[----:B-1----:R-:W-:Y:S05]  /*4460*/  @!P4 IADD3 R9, P0, PT, R36, 0x580, RZ ;  /* 0x000005802409c810 */ /* 0x002fea0007f1e0ff */
[----:B--2---:R-:W-:Y:S01]  /*4470*/  @!P4 IMAD.X R0, RZ, RZ, R37, P0 ;  /* 0x000000ffff00c224 */ /* 0x004fe200000e0625 */
[----:B---3--:R-:W-:Y:S07]  /*4480*/  @!P2 BRA `(.L_x_73) ;  /* 0x0000004000c0a947 */ /* 0x008fee0003800000 */
.L_x_158:
[----:B------:R-:W-:Y:S01]  /*4490*/  @!P4 R2UR UR8, R0 ;  /* 0x000000000008c2ca */ /* 0x000fe200000e0000 */
[----:B------:R-:W-:Y:S01]  /*44a0*/  VOTEU.ALL UP1, P4 ;  /* 0x0000000000ff7886 */ /* 0x000fe20002020000 */
[----:B------:R-:W-:Y:S01]  /*44b0*/  @!P4 R2UR UR9, R9 ;  /* 0x000000000909c2ca */ /* 0x000fe200000e0000 */
[----:B------:R-:W-:Y:S01]  /*44c0*/  @!P4 IMAD.MOV.U32 R0, RZ, RZ, 0x1000 ;  /* 0x00001000ff00c424 */ /* 0x000fe200078e00ff */
[----:B------:R-:W-:Y:S01]  /*44d0*/  UMOV UR10, 0x0 ;  /* 0x00000000000a7882 */ /* 0x000fe20000000000 */
[----:B------:R-:W-:Y:S01]  /*44e0*/  UMOV UR11, 0x10000000 ;  /* 0x10000000000b7882 */ /* 0x000fe20000000000 */
[----:B------:R-:W-:Y:S01]  /*44f0*/  @!UP1 UIADD3 UR32, UPT, UPT, UR7, 0x200, URZ ;  /* 0x0000020007209890 */ /* 0x000fe2000fffe0ff */
[----:B------:R-:W-:Y:S01]  /*4500*/  @!P4 IADD3 R9, P0, PT, R36, 0x580, RZ ;  /* 0x000005802409c810 */ /* 0x000fe20007f1e0ff */
[----:B------:R-:W-:Y:S05]  /*4510*/  VOTEU.ALL UP1, P4 ;  /* 0x0000000000ff7886 */ /* 0x000fea0002020000 */
[----:B------:R-:W-:Y:S01]  /*4520*/  IMAD.U32 R11, RZ, RZ, UR8 ;  /* 0x00000008ff0b7e24 */ /* 0x000fe2000f8e00ff */
[----:B------:R-:W-:Y:S01]  /*4530*/  UPRMT UR8, UR37, 0x654, UR33 ;  /* 0x0000065425087896 */ /* 0x000fe20008000021 */
[----:B------:R-:W-:Y:S03]  /*4540*/  IMAD.U32 R10, RZ, RZ, UR9 ;  /* 0x00000009ff0a7e24 */ /* 0x000fe6000f8e00ff */
[----:B------:R-:W-:Y:S02]  /*4550*/  @!P4 R2UR UR15, R11 ;  /* 0x000000000b0fc2ca */ /* 0x000fe400000e0000 */
[----:B------:R-:W-:Y:S11]  /*4560*/  @!P4 R2UR UR14, R10 ;  /* 0x000000000a0ec2ca */ /* 0x000ff600000e0000 */
[----:B------:R-:W-:Y:S02]  /*4570*/  @!UPT UIADD3 URZ, UPT, UPT, URZ, URZ, URZ ;  /* 0x000000fffffff290 */ /* 0x000fe4000fffe0ff */
[----:B------:R2:W-:Y:S01]  /*4580*/  @!UP1 UTMALDG.3D [UR32], [UR14], desc[UR10] ;  /* 0x00000a200e0095b4 */ /* 0x0005e20008011000 */
[----:B------:R3:W-:Y:S01]  /*4590*/  @!P4 SYNCS.ARRIVE.TRANS64.RED.A0TR RZ, [UR7+0x30], R0 ;  /* 0x00003000ffffc9a7 */ /* 0x0007e20008300407 */
[----:B------:R-:W-:Y:S01]  /*45a0*/  SYNCS.ARRIVE.TRANS64.RED.A1T0 RZ, [UR8], RZ ;  /* 0x000000ffffff79a7 */ /* 0x000fe20008100408 */
[----:B---3--:R-:W-:Y:S01]  /*45b0*/  @!P4 IMAD.X R0, RZ, RZ, R37, P0 ;  /* 0x000000ffff00c224 */ /* 0x008fe200000e0625 */
[----:B------:R-:W3:Y:S02]  /*45c0*/  SYNCS.PHASECHK.TRANS64.TRYWAIT P2, [UR7+0x58], R12 ;  /* 0x0000580cff0075a7 */ /* 0x000ee40008041107 */
[----:B--23--:R-:W-:Y:S05]  /*45d0*/  @!P2 BRA `(.L_x_74) ;  /* 0x000000400084a947 */ /* 0x00cfea0003800000 */
.L_x_160:
        /* <DEDUP_REMOVED lines=8> */
[----:B------:R-:W-:Y:S01]  /*4660*/  @!UP1 UIADD3 UR24, UPT, UPT, UR7, 0x1200, URZ ;  /* 0x0000120007189890 */ /* 0x000fe2000fffe0ff */
[----:B------:R-:W-:Y:S01]  /*4670*/  VOTEU.ALL UP1, P4 ;  /* 0x0000000000ff7886 */ /* 0x000fe20002020000 */
[----:B------:R-:W-:Y:S01]  /*4680*/  UMOV UR27, UR35 ;  /* 0x00000023001b7c82 */ /* 0x000fe20008000000 */
[----:B------:R-:W-:Y:S02]  /*4690*/  UMOV UR28, UR36 ;  /* 0x00000024001c7c82 */ /* 0x000fe40008000000 */
[----:B------:R-:W-:Y:S01]  /*46a0*/  IMAD.U32 R11, RZ, RZ, UR8 ;  /* 0x00000008ff0b7e24 */ /* 0x000fe2000f8e00ff */
[----:B------:R-:W-:Y:S01]  /*46b0*/  UPRMT UR8, UR37, 0x654, UR25 ;  /* 0x0000065425087896 */ /* 0x000fe20008000019 */
[----:B------:R-:W-:Y:S02]  /*46c0*/  IMAD.U32 R10, RZ, RZ, UR9 ;  /* 0x00000009ff0a7e24 */ /* 0x000fe4000f8e00ff */
[----:B------:R-:W-:Y:S01]  /*46d0*/  @!P4 IMAD.X R20, RZ, RZ, R37, P0 ;  /* 0x000000ffff14c224 */ /* 0x000fe200000e0625 */
[----:B------:R-:W-:Y:S02]  /*46e0*/  @!P4 R2UR UR15, R11 ;  /* 0x000000000b0fc2ca */ /* 0x000fe400000e0000 */
[----:B------:R-:W-:Y:S11]  /*46f0*/  @!P4 R2UR UR14, R10 ;  /* 0x000000000a0ec2ca */ /* 0x000ff600000e0000 */
[----:B------:R-:W-:Y:S02]  /*4700*/  @!UPT UIADD3 URZ, UPT, UPT, URZ, URZ, URZ ;  /* 0x000000fffffff290 */ /* 0x000fe4000fffe0ff */
[----:B------:R2:W-:Y:S01]  /*4710*/  @!UP1 UTMALDG.3D [UR24], [UR14], desc[UR10] ;  /* 0x00000a180e0095b4 */ /* 0x0005e20008011000 */
[----:B------:R2:W-:Y:S01]  /*4720*/  @!P4 SYNCS.ARRIVE.TRANS64.RED.A0TR RZ, [UR7+0x38], R0 ;  /* 0x00003800ffffc9a7 */ /* 0x0005e20008300407 */
[----:B------:R-:W-:Y:S01]  /*4730*/  SYNCS.ARRIVE.TRANS64.RED.A1T0 RZ, [UR8], RZ ;  /* 0x000000ffffff79a7 */ /* 0x000fe20008100408 */
[----:B------:R-:W3:Y:S02]  /*4740*/  SYNCS.PHASECHK.TRANS64.TRYWAIT P2, [UR7+0x60], R12 ;  /* 0x0000600cff0075a7 */ /* 0x000ee40008041107 */
[----:B--23--:R-:W-:Y:S05]  /*4750*/  @!P2 BRA `(.L_x_75) ;  /* 0x00000040003ca947 */ /* 0x00cfea0003800000 */
.L_x_162:
[----:B------:R-:W2:Y:S01]  /*4760*/  LDC.64 R14, c[0x0][0xb10] ;  /* 0x0002c400ff0e7b82 */ /* 0x000ea20000000a00 */
[----:B------:R-:W-:Y:S01]  /*4770*/  @!P4 R2UR UR8, R20 ;  /* 0x000000001408c2ca */ /* 0x000fe200000e0000 */
[----:B------:R-:W-:Y:S01]  /*4780*/  VOTEU.ALL UP1, P4 ;  /* 0x0000000000ff7886 */ /* 0x000fe20002020000 */
[----:B------:R-:W-:Y:S01]  /*4790*/  @!P4 R2UR UR9, R21 ;  /* 0x000000001509c2ca */ /* 0x000fe200000e0000 */
[----:B------:R-:W-:Y:S01]  /*47a0*/  UMOV UR10, 0x0 ;  /* 0x00000000000a7882 */ /* 0x000fe20000000000 */
[----:B------:R-:W-:Y:S03]  /*47b0*/  UMOV UR11, 0x10000000 ;  /* 0x10000000000b7882 */ /* 0x000fe60000000000 */
[----:B------:R-:W3:Y:S01]  /*47c0*/  LDC.64 R10, c[0x0][0xb18] ;  /* 0x0002c600ff0a7b82 */ /* 0x000ee20000000a00 */
[----:B------:R-:W-:Y:S01]  /*47d0*/  @!UP1 UIADD3 UR18, UPT, UPT, UR34, 0x40, URZ ;  /* 0x0000004022129890 */ /* 0x000fe2000fffe0ff */
[----:B------:R-:W-:Y:S01]  /*47e0*/  @P3 SHF.R.U32.HI R24, RZ, 0x10, R29 ;  /* 0x00000010ff183819 */ /* 0x000fe2000001161d */
[----:B------:R-:W-:Y:S01]  /*47f0*/  @!UP1 UIADD3 UR16, UPT, UPT, UR7, 0x2200, URZ ;  /* 0x0000220007109890 */ /* 0x000fe2000fffe0ff */
[----:B------:R-:W-:Y:S01]  /*4800*/  VIADD R27, R27, 0x1 ;  /* 0x000000011b1b7836 */ /* 0x000fe20000000000 */
[----:B------:R-:W-:Y:S03]  /*4810*/  VOTEU.ALL UP1, P4 ;  /* 0x0000000000ff7886 */ /* 0x000fe60002020000 */
[----:B------:R-:W5:Y:S01]  /*4820*/  @!P1 LDC R0, c[0x0][0xb20] ;  /* 0x0002c800ff009b82 */ /* 0x000f620000000800 */
[----:B------:R-:W-:Y:S01]  /*4830*/  UMOV UR19, UR35 ;  /* 0x0000002300137c82 */ /* 0x000fe20008000000 */
[----:B------:R-:W-:Y:S01]  /*4840*/  IMAD.U32 R21, RZ, RZ, UR8 ;  /* 0x00000008ff157e24 */ /* 0x000fe2000f8e00ff */
[----:B------:R-:W-:Y:S05]  /*4850*/  UMOV UR20, UR36 ;  /* 0x0000002400147c82 */ /* 0x000fea0008000000 */
[----:B-1----:R-:W1:Y:S01]  /*4860*/  @!P1 LDC R3, c[0x0][0xb0c] ;  /* 0x0002c300ff039b82 */ /* 0x002e620000000800 */
[----:B------:R-:W-:Y:S01]  /*4870*/  IMAD.U32 R20, RZ, RZ, UR9 ;  /* 0x00000009ff147e24 */ /* 0x000fe2000f8e00ff */
[----:B------:R-:W-:Y:S01]  /*4880*/  UPRMT UR8, UR37, 0x654, UR17 ;  /* 0x0000065425087896 */ /* 0x000fe20008000011 */
[----:B------:R-:W-:Y:S03]  /*4890*/  @!P4 R2UR UR15, R21 ;  /* 0x00000000150fc2ca */ /* 0x000fe600000e0000 */
[----:B------:R-:W-:Y:S01]  /*48a0*/  @!P4 R2UR UR14, R20 ;  /* 0x00000000140ec2ca */ /* 0x000fe200000e0000 */
[----:B------:R-:W-:Y:S11]  /*48b0*/  @!P4 IMAD.MOV.U32 R20, RZ, RZ, 0x1000 ;  /* 0x00001000ff14c424 */ /* 0x000ff600078e00ff */
[----:B------:R-:W-:Y:S01]  /*48c0*/  @!UPT UIADD3 URZ, UPT, UPT, URZ, URZ, URZ ;  /* 0x000000fffffff290 */ /* 0x000fe2000fffe0ff */
[----:B------:R1:W-:Y:S01]  /*48d0*/  @!UP1 UTMALDG.3D [UR16], [UR14], desc[UR10] ;  /* 0x00000a100e0095b4 */ /* 0x0003e20008011000 */
[----:B------:R1:W-:Y:S02]  /*48e0*/  @!P4 SYNCS.ARRIVE.TRANS64.RED.A0TR RZ, [UR7+0x40], R20 ;  /* 0x00004014ffffc9a7 */ /* 0x0003e40008300407 */
[----:B-1----:R-:W-:Y:S01]  /*48f0*/  @!P1 ISETP.NE.AND P2, PT, R3, 0x1, PT ;  /* 0x000000010300980c */ /* 0x002fe20003f45270 */
[C---:B--2---:R-:W-:Y:S01]  /*4900*/  @!P1 IMAD.HI.U32 R14, R13.reuse, R14, RZ ;  /* 0x0000000e0d0e9227 */ /* 0x044fe200078e00ff */
[----:B---3--:R-:W-:Y:S03]  /*4910*/  @!P1 ISETP.NE.AND P0, PT, R10, 0x1, PT ;  /* 0x000000010a00980c */ /* 0x008fe60003f05270 */
[C---:B------:R-:W-:Y:S01]  /*4920*/  @!P1 IMAD.HI.U32 R11, R8.reuse, R11, RZ ;  /* 0x0000000b080b9227 */ /* 0x040fe200078e00ff */
[----:B------:R-:W-:Y:S04]  /*4930*/  @!P1 SHF.R.U32.HI R14, RZ, R15, R14 ;  /* 0x0000000fff0e9219 */ /* 0x000fe8000001160e */
[----:B-----5:R-:W-:Y:S01]  /*4940*/  @!P1 SHF.R.U32.HI R9, RZ, R0, R11 ;  /* 0x00000000ff099219 */ /* 0x020fe2000001160b */
[----:B------:R-:W-:Y:S01]  /*4950*/  SYNCS.ARRIVE.TRANS64.RED.A1T0 RZ, [UR8], RZ ;  /* 0x000000ffffff79a7 */ /* 0x000fe20008100408 */
[----:B------:R-:W-:Y:S02]  /*4960*/  @!P1 SEL R14, R13, R14, !P2 ;  /* 0x0000000e0d0e9207 */ /* 0x000fe40005000000 */
[----:B------:R-:W-:Y:S01]  /*4970*/  @!P1 SEL R9, R8, R9, !P0 ;  /* 0x0000000908099207 */ /* 0x000fe20004000000 */
[----:B------:R-:W1:Y:S04]  /*4980*/  SYNCS.PHASECHK.TRANS64.TRYWAIT P5, [UR7+0x68], R12 ;  /* 0x0000680cff0075a7 */ /* 0x000e6800080a1107 */
[----:B------:R-:W-:Y:S02]  /*4990*/  @!P1 IMAD.IADD R0, R9, 0x1, -R14 ;  /* 0x0000000109009824 */ /* 0x000fe400078e0a0e */
[----:B------:R-:W-:Y:S02]  /*49a0*/  @!P1 IMAD.IADD R9, R14, 0x1, -R9 ;  /* 0x000000010e099824 */ /* 0x000fe400078e0a09 */
[----:B------:R-:W-:Y:S02]  /*49b0*/  @!P1 IMAD R13, R0, R3, R13 ;  /* 0x00000003000d9224 */ /* 0x000fe400078e020d */
[----:B------:R-:W-:Y:S01]  /*49c0*/  @!P1 IMAD R8, R9, R10, R8 ;  /* 0x0000000a09089224 */ /* 0x000fe200078e0208 */
[----:B-1----:R-:W-:Y:S06]  /*49d0*/  @!P5 BRA `(.L_x_76) ;  /* 0x0000003c00b4d947 */ /* 0x002fec0003800000 */
.L_x_164:
[----:B-1----:R-:W-:Y:S01]  /*49e0*/  @!P4 IADD3 R3, P0, PT, R36, 0x580, RZ ;  /* 0x000005802403c810 */ /* 0x002fe20007f1e0ff */
[----:B------:R-:W-:Y:S01]  /*49f0*/  VOTEU.ALL UP1, P4 ;  /* 0x0000000000ff7886 */ /* 0x000fe20002020000 */
[----:B------:R-:W-:Y:S01]  /*4a00*/  UMOV UR18, 0x0 ;  /* 0x0000000000127882 */ /* 0x000fe20000000000 */
[----:B------:R-:W-:Y:S01]  /*4a10*/  UMOV UR19, 0x10000000 ;  /* 0x1000000000137882 */ /* 0x000fe20000000000 */
[----:B------:R-:W-:Y:S01]  /*4a20*/  @!P4 R2UR UR9, R3 ;  /* 0x000000000309c2ca */ /* 0x000fe200000e0000 */
[----:B------:R-:W-:Y:S01]  /*4a30*/  @!P4 IMAD.X R0, RZ, RZ, R37, P0 ;  /* 0x000000ffff00c224 */ /* 0x000fe200000e0625 */
[----:B------:R-:W-:Y:S01]  /*4a40*/  @!UP1 UIADD3 UR10, UPT, UPT, UR34, 0x60, URZ ;  /* 0x00000060220a9890 */ /* 0x000fe2000fffe0ff */
[----:B------:R-:W-:Y:S01]  /*4a50*/  ISETP.NE.AND P0, PT, R27, 0x2, PT ;  /* 0x000000021b00780c */ /* 0x000fe20003f05270 */
[----:B------:R-:W-:Y:S01]  /*4a60*/  UMOV UR11, UR35 ;  /* 0x00000023000b7c82 */ /* 0x000fe20008000000 */
[----:B------:R-:W-:Y:S01]  /*4a70*/  UMOV UR12, UR36 ;  /* 0x00000024000c7c82 */ /* 0x000fe20008000000 */
[----:B------:R-:W-:Y:S01]  /*4a80*/  @!P4 R2UR UR8, R0 ;  /* 0x000000000008c2ca */ /* 0x000fe200000e0000 */
[----:B------:R-:W-:Y:S01]  /*4a90*/  IMAD.IADD R20, R8, 0x1, R58 ;  /* 0x0000000108147824 */ /* 0x000fe200078e023a */
[----:B------:R-:W-:Y:S01]  /*4aa0*/  @P3 R2UR UR36, R24 ;  /* 0x00000000182432ca */ /* 0x000fe200000e0000 */
[----:B------:R-:W-:Y:S01]  /*4ab0*/  IMAD.IADD R21, R13, 0x1, R60 ;  /* 0x000000010d157824 */ /* 0x000fe200078e023c */
[----:B------:R-:W-:Y:S02]  /*4ac0*/  SEL R0, RZ, 0x1, P0 ;  /* 0x00000001ff007807 */ /* 0x000fe40000000000 */
[----:B------:R-:W-:Y:S01]  /*4ad0*/  LOP3.LUT R32, R32, 0x1, RZ, 0x3c, !PT ;  /* 0x0000000120207812 */ /* 0x000fe200078e3cff */
[----:B------:R-:W-:Y:S01]  /*4ae0*/  IMAD.U32 R10, RZ, RZ, UR9 ;  /* 0x00000009ff0a7e24 */ /* 0x000fe2000f8e00ff */
[----:B------:R-:W-:Y:S01]  /*4af0*/  @!UP1 UIADD3 UR9, UPT, UPT, UR7, 0x48, URZ ;  /* 0x0000004807099890 */ /* 0x000fe2000fffe0ff */
[----:B------:R-:W-:Y:S02]  /*4b00*/  LOP3.LUT R25, R25, R0, RZ, 0x3c, !PT ;  /* 0x0000000019197212 */ /* 0x000fe400078e3cff */
[----:B------:R-:W-:Y:S02]  /*4b10*/  SEL R27, R27, RZ, P0 ;  /* 0x000000ff1b1b7207 */ /* 0x000fe40000000000 */
[----:B------:R-:W-:Y:S01]  /*4b20*/  IMAD.U32 R11, RZ, RZ, UR8 ;  /* 0x00000008ff0b7e24 */ /* 0x000fe2000f8e00ff */
[----:B------:R-:W-:Y:S01]  /*4b30*/  @!P4 R2UR UR14, R10 ;  /* 0x000000000a0ec2ca */ /* 0x000fe200000e0000 */
[----:B------:R-:W-:Y:S01]  /*4b40*/  @!UP1 UIADD3 UR8, UPT, UPT, UR7, 0x3200, URZ ;  /* 0x0000320007089890 */ /* 0x000fe2000fffe0ff */
[----:B------:R-:W-:Y:S02]  /*4b50*/  VOTEU.ALL UP1, P4 ;  /* 0x0000000000ff7886 */ /* 0x000fe40002020000 */
[----:B------:R-:W-:Y:S11]  /*4b60*/  @!P4 R2UR UR15, R11 ;  /* 0x000000000b0fc2ca */ /* 0x000ff600000e0000 */
[----:B------:R-:W-:Y:S02]  /*4b70*/  @!UPT UIADD3 URZ, UPT, UPT, URZ, URZ, URZ ;  /* 0x000000fffffff290 */ /* 0x000fe4000fffe0ff */
[----:B------:R2:W-:Y:S01]  /*4b80*/  @!UP1 UTMALDG.3D [UR8], [UR14], desc[UR18] ;  /* 0x000012080e0095b4 */ /* 0x0005e20008011000 */
[----:B------:R2:W-:Y:S01]  /*4b90*/  @!P4 SYNCS.ARRIVE.TRANS64.RED.A0TR RZ, [UR7+0x48], R23 ;  /* 0x00004817ffffc9a7 */ /* 0x0005e20008300407 */
[----:B------:R-:W-:Y:S01]  /*4ba0*/  UPLOP3.LUT UP1, UPT, UPT, UPT, UPT, 0x80, 0x8 ;  /* 0x000000000008789c */ /* 0x000fe20003f2f070 */
[----:B------:R-:W-:Y:S01]  /*4bb0*/  SYNCS.ARRIVE.TRANS64.RED.A1T0 RZ, [UR13], RZ ;  /* 0x000000ffffff79a7 */ /* 0x000fe2000810040d */
[----:B------:R-:W-:Y:S09]  /*4bc0*/  @P3 BRA `(.L_x_77) ;  /* 0xfffffff000943947 */ /* 0x000ff2000383ffff */
[----:B------:R-:W-:-:S04]  /*4bd0*/  SHF.L.U32 R3, R32, 0x1f, RZ ;  /* 0x0000001f20037819 */ /* 0x000fc800000006ff */
[----:B------:R-:W1:Y:S02]  /*4be0*/  SYNCS.PHASECHK.TRANS64.TRYWAIT P0, [UR7+0x50], R3 ;  /* 0x00005003ff0075a7 */ /* 0x000e640008001107 */
[----:B-1----:R-:W-:Y:S05]  /*4bf0*/  @!P0 BRA `(.L_x_78) ;  /* 0x0000003c00448947 */ /* 0x002fea0003800000 */
.L_x_166:
[----:B------:R-:W3:Y:S02]  /*4c00*/  SYNCS.PHASECHK.TRANS64.TRYWAIT P0, [UR7+0x58], R3 ;  /* 0x00005803ff0075a7 */ /* 0x000ee40008001107 */
[----:B---3--:R-:W-:Y:S05]  /*4c10*/  @!P0 BRA `(.L_x_79) ;  /* 0x0000003c00548947 */ /* 0x008fea0003800000 */
.L_x_168:
[----:B------:R-:W3:Y:S02]  /*4c20*/  SYNCS.PHASECHK.TRANS64.TRYWAIT P0, [UR7+0x60], R3 ;  /* 0x00006003ff0075a7 */ /* 0x000ee40008001107 */
[----:B---3--:R-:W-:Y:S05]  /*4c30*/  @!P0 BRA `(.L_x_80) ;  /* 0x0000003c00648947 */ /* 0x008fea0003800000 */
.L_x_170:
[----:B-1----:R-:W-:-:S07]  /*4c40*/  MOV R0, UR7 ;  /* 0x0000000700007c02 */ /* 0x002fce0008000f00 */
.L_x_81:
[----:B-1----:R-:W-:-:S04]  /*4c50*/  SHF.L.U32 R3, R32, 0x1f, RZ ;  /* 0x0000001f20037819 */ /* 0x002fc800000006ff */
[----:B------:R1:W3:Y:S03]  /*4c60*/  SYNCS.PHASECHK.TRANS64.TRYWAIT P0, [R0+URZ+0x68], R3 ;  /* 0x00006803000075a7 */ /* 0x0002e600080011ff */
[----:B---3--:R-:W-:Y:S05]  /*4c70*/  @!P0 NANOSLEEP.SYNCS 0x989680 ;  /* 0x009896800000895d */ /* 0x008fea0003900000 */
[----:B------:R-:W3:Y:S02]  /*4c80*/  @!P0 SYNCS.PHASECHK.TRANS64 P0, [R0+URZ+0x68], R3 ;  /* 0x00006803000085a7 */ /* 0x000ee400080010ff */
[----:B--23--:R-:W-:Y:S05]  /*4c90*/  @P0 EXIT ;  /* 0x000000000000094d */ /* 0x00cfea0003800000 */
[----:B------:R-:W-:Y:S05]  /*4ca0*/  BRA `(.L_x_81) ;  /* 0xfffffffc00e87947 */ /* 0x000fea000383ffff */
.L_x_66:
[----:B------:R-:W-:-:S06]  /*4cb0*/  UISETP.GE.AND UP1, UPT, UR8, 0x4, UPT ;  /* 0x000000040800788c */ /* 0x000fcc000bf26270 */
[----:B------:R-:W-:-:S13]  /*4cc0*/  PLOP3.LUT P0, PT, PT, PT, UP1, 0x80, 0x8 ;  /* 0x000000000008781c */ /* 0x000fda0003f0f018 */
[----:B------:R-:W-:Y:S05]  /*4cd0*/  @!P0 EXIT ;  /* 0x000000000000894d */ /* 0x000fea0003800000 */
[----:B------:R-:W-:Y:S01]  /*4ce0*/  BAR.SYNC.DEFER_BLOCKING 0x6, 0xa0 ;  /* 0x0182800000007b1d */ /* 0x000fe20000010000 */
[C---:B------:R-:W-:Y:S01]  /*4cf0*/  IMAD.SHL.U32 R7, R72.reuse, 0x20, RZ ;  /* 0x0000002048077824 */ /* 0x040fe200078e00ff */
[----:B------:R-:W-:Y:S01]  /*4d00*/  SHF.R.U32.HI R0, RZ, 0x1, R72 ;  /* 0x00000001ff007819 */ /* 0x000fe20000011648 */
[C---:B------:R-:W-:Y:S01]  /*4d10*/  IMAD.SHL.U32 R64, R72.reuse, 0x10, RZ ;  /* 0x0000001048407824 */ /* 0x040fe200078e00ff */
[C---:B------:R-:W-:Y:S01]  /*4d20*/  LOP3.LUT P0, RZ, R72.reuse, 0x4, RZ, 0xc0, !PT ;  /* 0x0000000448ff7812 */ /* 0x040fe2000780c0ff */
[----:B------:R-:W-:Y:S01]  /*4d30*/  IMAD.U32 R32, R72, 0x10000, RZ ;  /* 0x0001000048207824 */ /* 0x000fe200078e00ff */
[----:B------:R-:W-:Y:S02]  /*4d40*/  UMOV UR48, 0x400 ;  /* 0x0000040000307882 */ /* 0x000fe40000000000 */
[----:B------:R-:W1:Y:S01]  /*4d50*/  LDC R63, c[0x0][0x370] ;  /* 0x0000dc00ff3f7b82 */ /* 0x000e620000000800 */
[----:B------:R-:W-:Y:S01]  /*4d60*/  ULEA UR48, UR37, UR48, 0x18 ;  /* 0x0000003025307291 */ /* 0x000fe2000f8ec0ff */
[----:B------:R-:W-:Y:S01]  /*4d70*/  LOP3.LUT R5, R7, 0xc0, RZ, 0xc0, !PT ;  /* 0x000000c007057812 */ /* 0x000fe200078ec0ff */
[----:B------:R-:W-:Y:S01]  /*4d80*/  IMAD.MOV.U32 R71, RZ, RZ, 0x20 ;  /* 0x00000020ff477424 */ /* 0x000fe200078e00ff */
[----:B------:R-:W-:Y:S01]  /*4d90*/  LOP3.LUT R64, R64, 0x600, RZ, 0xc0, !PT ;  /* 0x0000060040407812 */ /* 0x000fe200078ec0ff */
[----:B------:R-:W-:Y:S01]  /*4da0*/  UIADD3 UR4, UPT, UPT, UR48, 0x200, URZ ;  /* 0x0000020030047890 */ /* 0x000fe2000fffe0ff */
[----:B------:R-:W-:Y:S01]  /*4db0*/  LOP3.LUT R0, R5, 0x8, R0, 0xf8, !PT ;  /* 0x0000000805007812 */ /* 0x000fe200078ef800 */
[----:B------:R-:W-:Y:S01]  /*4dc0*/  IMAD.SHL.U32 R5, R72, 0x4, RZ ;  /* 0x0000000448057824 */ /* 0x000fe200078e00ff */
[----:B------:R-:W2:Y:S01]  /*4dd0*/  LDC R28, c[0x0][0xb0c] ;  /* 0x0002c300ff1c7b82 */ /* 0x000ea20000000800 */
[----:B------:R-:W-:Y:S01]  /*4de0*/  LOP3.LUT R64, R64, 0x20, R7, 0xf8, !PT ;  /* 0x0000002040407812 */ /* 0x000fe200078ef807 */
[----:B------:R-:W-:Y:S01]  /*4df0*/  IMAD.MOV.U32 R70, RZ, RZ, 0x1 ;  /* 0x00000001ff467424 */ /* 0x000fe200078e00ff */
[----:B------:R-:W-:Y:S01]  /*4e00*/  LOP3.LUT R32, R32, 0x600000, RZ, 0xc0, !PT ;  /* 0x0060000020207812 */ /* 0x000fe200078ec0ff */
[----:B------:R-:W-:Y:S01]  /*4e10*/  IMAD.MOV.U32 R30, RZ, RZ, RZ ;  /* 0x000000ffff1e7224 */ /* 0x000fe200078e00ff */
[----:B------:R-:W-:-:S02]  /*4e20*/  LOP3.LUT R5, R0, 0x18, R5, 0x78, !PT ;  /* 0x0000001800057812 */ /* 0x000fc400078e7805 */
[----:B------:R-:W-:Y:S02]  /*4e30*/  CS2R R68, SRZ ;  /* 0x0000000000447805 */ /* 0x000fe4000001ff00 */
[----:B------:R-:W-:Y:S01]  /*4e40*/  LOP3.LUT R64, R64, 0x100, R7, 0xf8, !PT ;  /* 0x0000010040407812 */ /* 0x000fe200078ef807 */
[----:B------:R-:W4:Y:S01]  /*4e50*/  LDC R61, c[0x0][0xb20] ;  /* 0x0002c800ff3d7b82 */ /* 0x000f220000000800 */
[----:B------:R-:W3:Y:S01]  /*4e60*/  LDS R3, [UR48+0x130] ;  /* 0x00013030ff037984 */ /* 0x000ee20008000800 */
[----:B------:R-:W-:Y:S01]  /*4e70*/  LOP3.LUT R72, R72, 0x60, RZ, 0xc0, !PT ;  /* 0x0000006048487812 */ /* 0x000fe200078ec0ff */
[----:B------:R-:W-:Y:S01]  /*4e80*/  IMAD.MOV.U32 R75, RZ, RZ, RZ ;  /* 0x000000ffff4b7224 */ /* 0x000fe200078e00ff */
[----:B------:R-:W-:Y:S01]  /*4e90*/  LOP3.LUT R64, R64, R5, RZ, 0xfc, !PT ;  /* 0x0000000540407212 */ /* 0x000fe200078efcff */
[----:B------:R-:W-:Y:S01]  /*4ea0*/  IMAD.U32 R66, RZ, RZ, UR4 ;  /* 0x00000004ff427e24 */ /* 0x000fe2000f8e00ff */
[----:B------:R-:W-:Y:S01]  /*4eb0*/  SEL R71, R71, 0xffffffe0, !P0 ;  /* 0xffffffe047477807 */ /* 0x000fe20004000000 */
[----:B------:R-:W1:Y:S01]  /*4ec0*/  LDCU.64 UR52, c[0x0][0x348] ;  /* 0x00006900ff3477ac */ /* 0x000e620008000a00 */
[----:B------:R-:W1:Y:S01]  /*4ed0*/  LDC R27, c[0x0][0xb30] ;  /* 0x0002cc00ff1b7b82 */ /* 0x000e620000000800 */
[----:B------:R-:W1:Y:S01]  /*4ee0*/  LDCU.64 UR38, c[0x0][0x888] ;  /* 0x00011100ff2677ac */ /* 0x000e620008000a00 */
[----:B------:R-:W1:Y:S06]  /*4ef0*/  LDCU.64 UR44, c[0x0][0x890] ;  /* 0x00011200ff2c77ac */ /* 0x000e6c0008000a00 */
[----:B------:R-:W1:Y:S01]  /*4f00*/  LDC.64 R56, c[0x0][0xb10] ;  /* 0x0002c400ff387b82 */ /* 0x000e620000000a00 */
[----:B------:R-:W-:Y:S01]  /*4f10*/  UMOV UR49, URZ ;  /* 0x000000ff00317c82 */ /* 0x000fe20008000000 */
[----:B------:R-:W-:-:S06]  /*4f20*/  UMOV UR51, URZ ;  /* 0x000000ff00337c82 */ /* 0x000fcc0008000000 */
[----:B------:R-:W1:Y:S08]  /*4f30*/  LDC.64 R24, c[0x0][0xb18] ;  /* 0x0002c600ff187b82 */ /* 0x000e700000000a00 */
[----:B------:R-:W1:Y:S08]  /*4f40*/  LDC.64 R22, c[0x0][0xb28] ;  /* 0x0002ca00ff167b82 */ /* 0x000e700000000a00 */
[----:B------:R-:W1:Y:S01]  /*4f50*/  LDC.64 R54, c[0x0][0x8b0] ;  /* 0x00022c00ff367b82 */ /* 0x000e620000000a00 */
[----:B---3--:R-:W-:-:S07]  /*4f60*/  IMAD.IADD R32, R3, 0x1, R32 ;  /* 0x0000000103207824 */ /* 0x008fce00078e0220 */
[----:B------:R-:W3:Y:S08]  /*4f70*/  LDC.64 R52, c[0x0][0x8a8] ;  /* 0x00022a00ff347b82 */ /* 0x000ef00000000a00 */
[----:B--2-4-:R-:W1:Y:S02]  /*4f80*/  LDC R62, c[0x0][0x374] ;  /* 0x0000dd00ff3e7b82 */ /* 0x014e640000000800 */
.L_x_125:
[C---:B------:R-:W-:Y:S02]  /*4f90*/  LEA R0, R75.reuse, UR48, 0x3 ;  /* 0x000000304b007c11 */ /* 0x040fe4000f8e18ff */
[----:B------:R-:W-:Y:S02]  /*4fa0*/  SHF.L.U32 R3, R68, 0x1f, RZ ;  /* 0x0000001f44037819 */ /* 0x000fe400000006ff */
[----:B------:R-:W-:Y:S02]  /*4fb0*/  LEA R16, R75, UR48, 0x4 ;  /* 0x000000304b107c11 */ /* 0x000fe4000f8e20ff */
[----:B------:R-:W2:Y:S02]  /*4fc0*/  SYNCS.PHASECHK.TRANS64.TRYWAIT P0, [R0+URZ+0x80], R3 ;  /* 0x00008003000075a7 */ /* 0x000ea400080011ff */
[----:B-12---:R-:W-:Y:S05]  /*4fd0*/  @!P0 BRA `(.L_x_82) ;  /* 0x0000003800948947 */ /* 0x006fea0003800000 */
.L_x_171:
[----:B------:R-:W4:Y:S01]  /*4fe0*/  LDC.64 R12, c[0x0][0xb10] ;  /* 0x0002c400ff0c7b82 */ /* 0x000f220000000a00 */
[----:B------:R-:W3:Y:S01]  /*4ff0*/  LDS.128 R16, [R16+0x110] ;  /* 0x0001100010107984 */ /* 0x000ee20000000c00 */
[----:B-1----:R-:W-:Y:S01]  /*5000*/  ISETP.NE.AND P1, PT, R27, 0x1, PT ;  /* 0x000000011b00780c */ /* 0x002fe20003f25270 */
[----:B--2---:R-:W-:Y:S01]  /*5010*/  VIADD R0, R0, 0x90 ;  /* 0x0000009000007836 */ /* 0x004fe20000000000 */
[----:B------:R-:W-:Y:S04]  /*5020*/  ISETP.GE.AND P0, PT, R26, 0x1, PT ;  /* 0x000000011a00780c */ /* 0x000fe80003f06270 */
[----:B------:R-:W1:Y:S01]  /*5030*/  LDC.64 R10, c[0x0][0xb18] ;  /* 0x0002c600ff0a7b82 */ /* 0x000e620000000a00 */
[----:B------:R-:W-:Y:S01]  /*5040*/  PRMT R0, RZ, 0x654, R0 ;  /* 0x00000654ff007816 */ /* 0x000fe20000000000 */
[----:B------:R-:W-:Y:S01]  /*5050*/  @!PT LDS RZ, [RZ] ;  /* 0x00000000fffff984 */ /* 0x000fe20000000800 */
[----:B------:R-:W-:Y:S01]  /*5060*/  @!PT LDS RZ, [RZ] ;  /* 0x00000000fffff984 */ /* 0x000fe20000000800 */
[----:B------:R-:W-:Y:S01]  /*5070*/  @!PT LDS RZ, [RZ] ;  /* 0x00000000fffff984 */ /* 0x000fe20000000800 */
[----:B------:R-:W-:Y:S01]  /*5080*/  @!PT LDS RZ, [RZ] ;  /* 0x00000000fffff984 */ /* 0x000fe20000000800 */
[----:B------:R2:W-:Y:S06]  /*5090*/  MEMBAR.ALL.CTA ;  /* 0x0000000000007992 */ /* 0x0005ec0000008000 */
[----:B--2---:R-:W2:Y:S01]  /*50a0*/  FENCE.VIEW.ASYNC.S ;  /* 0x00000000000073c6 */ /* 0x004ea20000000000 */
[----:B------:R-:W1:Y:S08]  /*50b0*/  @!P1 LDC R14, c[0x0][0xb20] ;  /* 0x0002c800ff0e9b82 */ /* 0x000e700000000800 */
[----:B------:R-:W1:Y:S01]  /*50c0*/  @!P1 LDC R9, c[0x0][0xb0c] ;  /* 0x0002c300ff099b82 */ /* 0x000e620000000800 */
[----:B--2---:R2:W-:Y:S01]  /*50d0*/  SYNCS.ARRIVE.TRANS64.RED.A1T0 RZ, [R0+URZ], RZ ;  /* 0x000000ff00ff79a7 */ /* 0x0045e200081004ff */
[----:B---3--:R-:W-:Y:S04]  /*50e0*/  LOP3.LUT P4, RZ, R18, 0x1, RZ, 0xc0, !PT ;  /* 0x0000000112ff7812 */ /* 0x008fe8000788c0ff */
[----:B------:R-:W-:Y:S09]  /*50f0*/  P2R R73, PR, RZ, 0x10 ;  /* 0x00000010ff497803 */ /* 0x000ff20000000000 */
[----:B------:R-:W-:Y:S02]  /*5100*/  @P4 MOV R31, R16 ;  /* 0x00000010001f4202 */ /* 0x000fe40000000f00 */
[----:B------:R-:W-:Y:S01]  /*5110*/  @P4 LOP3.LUT R29, R17, 0xffff, RZ, 0xc0, !PT ;  /* 0x0000ffff111d4812 */ /* 0x000fe200078ec0ff */
[----:B--2-4-:R-:W-:Y:S06]  /*5120*/  @!P0 BRA `(.L_x_83) ;  /* 0x0000000000a48947 */ /* 0x014fec0003800000 */
[----:B------:R-:W-:Y:S01]  /*5130*/  IMAD.HI.U32 R36, R62, R25, RZ ;  /* 0x000000193e247227 */ /* 0x000fe200078e00ff */
[----:B------:R-:W-:Y:S02]  /*5140*/  ISETP.NE.AND P0, PT, R24, 0x1, PT ;  /* 0x000000011800780c */ /* 0x000fe40003f05270 */
[----:B------:R-:W-:Y:S01]  /*5150*/  ISETP.NE.AND P2, PT, R26, 0x1, PT ;  /* 0x000000011a00780c */ /* 0x000fe20003f45270 */
[-C--:B------:R-:W-:Y:S01]  /*5160*/  IMAD.HI.U32 R34, R63, R56.reuse, RZ ;  /* 0x000000383f227227 */ /* 0x080fe200078e00ff */
[----:B------:R-:W-:Y:S02]  /*5170*/  SHF.R.U32.HI R37, RZ, R61, R36 ;  /* 0x0000003dff257219 */ /* 0x000fe40000011624 */
[----:B------:R-:W-:Y:S01]  /*5180*/  ISETP.NE.AND P3, PT, R28, 0x1, PT ;  /* 0x000000011c00780c */ /* 0x000fe20003f65270 */
[----:B------:R-:W-:Y:S01]  /*5190*/  IMAD.HI.U32 R40, R29, R25, RZ ;  /* 0x000000191d287227 */ /* 0x000fe200078e00ff */
[----:B------:R-:W-:Y:S02]  /*51a0*/  SHF.R.U32.HI R34, RZ, R57, R34 ;  /* 0x00000039ff227219 */ /* 0x000fe40000011622 */
[----:B------:R-:W-:Y:S01]  /*51b0*/  SEL R3, R62, R37, !P0 ;  /* 0x000000253e037207 */ /* 0x000fe20004000000 */
[----:B------:R-:W-:Y:S01]  /*51c0*/  IMAD.HI.U32 R38, R31, R56, RZ ;  /* 0x000000381f267227 */ /* 0x000fe200078e00ff */
[----:B------:R-:W-:Y:S03]  /*51d0*/  SEL R7, R63, R34, !P3 ;  /* 0x000000223f077207 */ /* 0x000fe60005800000 */
[-C--:B------:R-:W-:Y:S01]  /*51e0*/  IMAD.HI.U32 R34, R3, R22.reuse, RZ ;  /* 0x0000001603227227 */ /* 0x080fe200078e00ff */
[----:B------:R-:W-:Y:S03]  /*51f0*/  SHF.R.U32.HI R38, RZ, R57, R38 ;  /* 0x00000039ff267219 */ /* 0x000fe60000011626 */
[----:B------:R-:W-:Y:S01]  /*5200*/  IMAD.HI.U32 R36, R7, R22, RZ ;  /* 0x0000001607247227 */ /* 0x000fe200078e00ff */
[----:B------:R-:W-:Y:S02]  /*5210*/  @P2 SHF.R.U32.HI R3, RZ, R23, R34 ;  /* 0x00000017ff032219 */ /* 0x000fe40000011622 */
[----:B------:R-:W-:Y:S02]  /*5220*/  SHF.R.U32.HI R34, RZ, R61, R40 ;  /* 0x0000003dff227219 */ /* 0x000fe40000011628 */
[----:B------:R-:W-:Y:S01]  /*5230*/  @P2 SHF.R.U32.HI R7, RZ, R23, R36 ;  /* 0x00000017ff072219 */ /* 0x000fe20000011624 */
[C---:B------:R-:W-:Y:S01]  /*5240*/  IMAD R2, R26.reuse, R3, RZ ;  /* 0x000000031a027224 */ /* 0x040fe200078e02ff */
[----:B------:R-:W-:Y:S02]  /*5250*/  SEL R5, R29, R34, !P0 ;  /* 0x000000221d057207 */ /* 0x000fe40004000000 */
[----:B------:R-:W-:Y:S01]  /*5260*/  SEL R3, R31, R38, !P3 ;  /* 0x000000261f037207 */ /* 0x000fe20005800000 */
[----:B------:R-:W-:Y:S01]  /*5270*/  IMAD R4, R26, R7, RZ ;  /* 0x000000071a047224 */ /* 0x000fe200078e02ff */
[C---:B------:R-:W-:Y:S01]  /*5280*/  ISETP.GE.AND P0, PT, R5.reuse, R2, PT ;  /* 0x000000020500720c */ /* 0x040fe20003f06270 */
[----:B------:R-:W-:Y:S03]  /*5290*/  IMAD.HI.U32 R6, R5, R22, RZ ;  /* 0x0000001605067227 */ /* 0x000fe600078e00ff */
[----:B------:R-:W-:Y:S01]  /*52a0*/  ISETP.GE.OR P0, PT, R3, R4, P0 ;  /* 0x000000040300720c */ /* 0x000fe20000706670 */
[----:B------:R-:W-:Y:S01]  /*52b0*/  IMAD.MOV R4, RZ, RZ, -R3 ;  /* 0x000000ffff047224 */ /* 0x000fe200078e0a03 */
[-C--:B------:R-:W-:Y:S03]  /*52c0*/  SHF.R.U32.HI R6, RZ, R23.reuse, R6 ;  /* 0x00000017ff067219 */ /* 0x080fe60000011606 */
[----:B------:R-:W-:Y:S01]  /*52d0*/  IMAD R31, R28, R4, R31 ;  /* 0x000000041c1f7224 */ /* 0x000fe200078e021f */
[----:B------:R-:W-:Y:S05]  /*52e0*/  SEL R15, R5, R6, !P2 ;  /* 0x00000006050f7207 */ /* 0x000fea0005000000 */
[----:B------:R-:W-:Y:S02]  /*52f0*/  IMAD.MOV R6, RZ, RZ, -R15 ;  /* 0x000000ffff067224 */ /* 0x000fe400078e0a0f */
[C---:B------:R-:W-:Y:S04]  /*5300*/  @!P0 IMAD.HI.U32 R2, R3.reuse, R22, RZ ;  /* 0x0000001603028227 */ /* 0x040fe800078e00ff */
[----:B------:R-:W-:Y:S01]  /*5310*/  IMAD R6, R26, R6, R5 ;  /* 0x000000061a067224 */ /* 0x000fe200078e0205 */
[----:B------:R-:W-:Y:S04]  /*5320*/  @!P0 SHF.R.U32.HI R2, RZ, R23, R2 ;  /* 0x00000017ff028219 */ /* 0x000fe80000011602 */
[----:B------:R-:W-:Y:S02]  /*5330*/  @!P0 SEL R0, R3, R2, !P2 ;  /* 0x0000000203008207 */ /* 0x000fe40005000000 */
[----:B------:R-:W-:Y:S02]  /*5340*/  IADD3 R2, PT, PT, -R5, RZ, RZ ;  /* 0x000000ff05027210 */ /* 0x000fe40007ffe1ff */
[----:B------:R-:W-:Y:S01]  /*5350*/  @!P0 IADD3 R8, PT, PT, R15, -R0, RZ ;  /* 0x800000000f088210 */ /* 0x000fe20007ffe0ff */
[----:B------:R-:W-:Y:S02]  /*5360*/  @!P0 IMAD R0, R7, R6, R0 ;  /* 0x0000000607008224 */ /* 0x000fe400078e0200 */
[----:B------:R-:W-:Y:S02]  /*5370*/  IMAD R29, R24, R2, R29 ;  /* 0x00000002181d7224 */ /* 0x000fe400078e021d */
[----:B------:R-:W-:Y:S02]  /*5380*/  @!P0 IMAD R5, R8, R26, R3 ;  /* 0x0000001a08058224 */ /* 0x000fe400078e0203 */
[----:B------:R-:W-:Y:S04]  /*5390*/  @!P0 IMAD.MOV.U32 R3, RZ, RZ, R0 ;  /* 0x000000ffff038224 */ /* 0x000fe800078e0000 */
[----:B------:R-:W-:Y:S02]  /*53a0*/  IMAD R31, R3, R28, R31 ;  /* 0x0000001c031f7224 */ /* 0x000fe400078e021f */
[----:B------:R-:W-:Y:S07]  /*53b0*/  IMAD R29, R5, R24, R29 ;  /* 0x00000018051d7224 */ /* 0x000fee00078e021d */
.L_x_83:
[----:B-1----:R-:W-:Y:S01]  /*53c0*/  @!P1 ISETP.NE.AND P0, PT, R10, 0x1, PT ;  /* 0x000000010a00980c */ /* 0x002fe20003f05270 */
[----:B------:R-:W-:Y:S01]  /*53d0*/  @!P1 IMAD.HI.U32 R3, R29, R11, RZ ;  /* 0x0000000b1d039227 */ /* 0x000fe200078e00ff */
[----:B------:R-:W-:Y:S01]  /*53e0*/  R2UR UR42, R21 ;  /* 0x00000000152a72ca */ /* 0x000fe200000e0000 */
[----:B------:R-:W-:Y:S01]  /*53f0*/  BSSY.RECONVERGENT B6, `(.L_x_84) ;  /* 0x0000031000067945 */ /* 0x000fe20003800200 */
[----:B------:R-:W-:Y:S01]  /*5400*/  R2UR UR41, R20 ;  /* 0x00000000142972ca */ /* 0x000fe200000e0000 */
[----:B------:R-:W-:Y:S01]  /*5410*/  @!P1 IMAD.HI.U32 R0, R31, R12, RZ ;  /* 0x0000000c1f009227 */ /* 0x000fe200078e00ff */
[----:B------:R-:W-:Y:S02]  /*5420*/  @!P1 SHF.R.U32.HI R2, RZ, R14, R3 ;  /* 0x0000000eff029219 */ /* 0x000fe40000011603 */
[----:B------:R-:W-:Y:S01]  /*5430*/  @!P1 ISETP.NE.AND P2, PT, R9, 0x1, PT ;  /* 0x000000010900980c */ /* 0x000fe20003f45270 */
[----:B------:R-:W-:Y:S01]  /*5440*/  VIADD R75, R75, 0x1 ;  /* 0x000000014b4b7836 */ /* 0x000fe20000000000 */
[----:B------:R-:W-:Y:S02]  /*5450*/  @!P1 SEL R2, R29, R2, !P0 ;  /* 0x000000021d029207 */ /* 0x000fe40004000000 */
[----:B------:R-:W-:Y:S02]  /*5460*/  @!P1 SHF.R.U32.HI R0, RZ, R13, R0 ;  /* 0x0000000dff009219 */ /* 0x000fe40000011600 */
[----:B------:R-:W-:Y:S01]  /*5470*/  LOP3.LUT P0, RZ, R66, 0x1b0, RZ, 0xc0, !PT ;  /* 0x000001b042ff7812 */ /* 0x000fe2000780c0ff */
[----:B------:R-:W-:Y:S01]  /*5480*/  USHF.L.U32 UR42, UR42, 0x6, URZ ;  /* 0x000000062a2a7899 */ /* 0x000fe200080006ff */
[----:B------:R-:W-:Y:S01]  /*5490*/  @!P1 SEL R3, R31, R0, !P2 ;  /* 0x000000001f039207 */ /* 0x000fe20005000000 */
[----:B------:R-:W-:Y:S01]  /*54a0*/  USHF.L.U32 UR41, UR41, 0x7, URZ ;  /* 0x0000000729297899 */ /* 0x000fe200080006ff */
[----:B------:R-:W-:Y:S03]  /*54b0*/  @P4 SHF.R.U32.HI R67, RZ, 0x10, R17 ;  /* 0x00000010ff434819 */ /* 0x000fe60000011611 */
[----:B------:R-:W-:Y:S02]  /*54c0*/  @!P1 IMAD.IADD R0, R2, 0x1, -R3 ;  /* 0x0000000102009824 */ /* 0x000fe400078e0a03 */
[----:B------:R-:W-:Y:S02]  /*54d0*/  @!P1 IMAD.IADD R2, R3, 0x1, -R2 ;  /* 0x0000000103029824 */ /* 0x000fe400078e0a02 */
[----:B------:R-:W-:Y:S02]  /*54e0*/  @!P1 IMAD R31, R0, R9, R31 ;  /* 0x00000009001f9224 */ /* 0x000fe400078e021f */
[----:B------:R-:W-:Y:S01]  /*54f0*/  @!P1 IMAD R29, R2, R10, R29 ;  /* 0x0000000a021d9224 */ /* 0x000fe200078e021d */
[----:B------:R-:W-:Y:S06]  /*5500*/  @!P0 BRA `(.L_x_85) ;  /* 0x00000000007c8947 */ /* 0x000fec0003800000 */
[----:B------:R-:W1:Y:S01]  /*5510*/  LDCU.64 UR8, c[0x4][0x80] ;  /* 0x01001000ff0877ac */ /* 0x000e620008000a00 */
[----:B------:R-:W-:Y:S01]  /*5520*/  MOV R2, 0x0 ;  /* 0x0000000000027802 */ /* 0x000fe20000000f00 */
[----:B------:R-:W-:Y:S02]  /*5530*/  HFMA2 R12, -RZ, RZ, 0, 5.9604644775390625e-08 ;  /* 0x00000001ff0c7431 */ /* 0x000fe400000001ff */
[----:B------:R-:W-:Y:S01]  /*5540*/  IMAD.MOV.U32 R8, RZ, RZ, 0x70 ;  /* 0x00000070ff087424 */ /* 0x000fe200078e00ff */
[----:B------:R2:W3:Y:S01]  /*5550*/  LDC.64 R14, c[0x4][R2] ;  /* 0x01000000020e7b82 */ /* 0x0004e20000000a00 */
[----:B------:R-:W4:Y:S01]  /*5560*/  LDCU.64 UR6, c[0x4][0x88] ;  /* 0x01001100ff0677ac */ /* 0x000f220008000a00 */
[----:B------:R-:W-:Y:S01]  /*5570*/  IMAD.MOV.U32 R13, RZ, RZ, RZ ;  /* 0x000000ffff0d7224 */ /* 0x000fe200078e00ff */
[----:B------:R-:W2:Y:S01]  /*5580*/  LDCU.64 UR4, c[0x4][0x8] ;  /* 0x01000100ff0477ac */ /* 0x000ea20008000a00 */
[----:B-1----:R-:W-:Y:S01]  /*5590*/  MOV R5, UR9 ;  /* 0x0000000900057c02 */ /* 0x002fe20008000f00 */
[----:B------:R-:W-:Y:S01]  /*55a0*/  IMAD.U32 R4, RZ, RZ, UR8 ;  /* 0x00000008ff047e24 */ /* 0x000fe2000f8e00ff */
[----:B----4-:R-:W-:Y:S01]  /*55b0*/  MOV R7, UR7 ;  /* 0x0000000700077c02 */ /* 0x010fe20008000f00 */
[----:B------:R-:W-:Y:S01]  /*55c0*/  IMAD.U32 R6, RZ, RZ, UR6 ;  /* 0x00000006ff067e24 */ /* 0x000fe2000f8e00ff */
[----:B--2---:R-:W-:Y:S01]  /*55d0*/  MOV R11, UR5 ;  /* 0x00000005000b7c02 */ /* 0x004fe20008000f00 */
[----:B------:R-:W-:Y:S02]  /*55e0*/  IMAD.U32 R10, RZ, RZ, UR4 ;  /* 0x00000004ff0a7e24 */ /* 0x000fe4000f8e00ff */
[----:B------:R-:W-:Y:S07]  /*55f0*/  LEPC R20, `(.L_x_86) ;  /* 0x000000001014794e */ /* 0x000fee0000000000 */
[----:B---3-5:R-:W-:Y:S05]  /*5600*/  CALL.ABS.NOINC R14 ;  /* 0x000000000e007343 */ /* 0x028fea0003c00000 */
.L_x_86:
[----:B------:R-:W1:Y:S01]  /*5610*/  LDCU.64 UR8, c[0x4][0x80] ;  /* 0x01001000ff0877ac */ /* 0x000e620008000a00 */
[----:B------:R-:W2:Y:S01]  /*5620*/  LDC.64 R2, c[0x4][R2] ;  /* 0x0100000002027b82 */ /* 0x000ea20000000a00 */
[----:B------:R-:W-:Y:S02]  /*5630*/  HFMA2 R12, -RZ, RZ, 0, 5.9604644775390625e-08 ;  /* 0x00000001ff0c7431 */ /* 0x000fe400000001ff */
[----:B------:R-:W-:Y:S02]  /*5640*/  IMAD.MOV.U32 R8, RZ, RZ, 0x70 ;  /* 0x00000070ff087424 */ /* 0x000fe400078e00ff */
[----:B------:R-:W-:Y:S01]  /*5650*/  IMAD.MOV.U32 R13, RZ, RZ, RZ ;  /* 0x000000ffff0d7224 */ /* 0x000fe200078e00ff */
[----:B------:R-:W3:Y:S01]  /*5660*/  LDCU.64 UR6, c[0x4][0x88] ;  /* 0x01001100ff0677ac */ /* 0x000ee20008000a00 */
[----:B------:R-:W4:Y:S01]  /*5670*/  LDCU.64 UR4, c[0x4][0x8] ;  /* 0x01000100ff0477ac */ /* 0x000f220008000a00 */
[----:B-1----:R-:W-:Y:S02]  /*5680*/  MOV R4, UR8 ;  /* 0x0000000800047c02 */ /* 0x002fe40008000f00 */
[----:B------:R-:W-:Y:S02]  /*5690*/  MOV R5, UR9 ;  /* 0x0000000900057c02 */ /* 0x000fe40008000f00 */
[----:B---3--:R-:W-:Y:S01]  /*56a0*/  MOV R7, UR7 ;  /* 0x0000000700077c02 */ /* 0x008fe20008000f00 */
[----:B------:R-:W-:Y:S01]  /*56b0*/  IMAD.U32 R6, RZ, RZ, UR6 ;  /* 0x00000006ff067e24 */ /* 0x000fe2000f8e00ff */
[----:B----4-:R-:W-:Y:S01]  /*56c0*/  MOV R11, UR5 ;  /* 0x00000005000b7c02 */ /* 0x010fe20008000f00 */
[----:B------:R-:W-:Y:S02]  /*56d0*/  IMAD.U32 R10, RZ, RZ, UR4 ;  /* 0x00000004ff0a7e24 */ /* 0x000fe4000f8e00ff */
[----:B------:R-:W-:Y:S07]  /*56e0*/  LEPC R20, `(.L_x_85) ;  /* 0x000000001014794e */ /* 0x000fee0000000000 */
[----:B--2---:R-:W-:Y:S05]  /*56f0*/  CALL.ABS.NOINC R2 ;  /* 0x0000000002007343 */ /* 0x004fea0003c00000 */
.L_x_85:
[----:B------:R-:W-:Y:S05]  /*5700*/  BSYNC.RECONVERGENT B6 ;  /* 0x0000000000067941 */ /* 0x000fea0003800200 */
.L_x_84:
[----:B------:R-:W-:Y:S01]  /*5710*/  ISETP.NE.U32.AND P4, PT, R54, RZ, PT ;  /* 0x000000ff3600720c */ /* 0x000fe20003f85070 */
[----:B------:R-:W-:Y:S01]  /*5720*/  UISETP.NE.AND UP2, UPT, UR50, URZ, UPT ;  /* 0x000000ff3200728c */ /* 0x000fe2000bf45270 */
[----:B------:R-:W-:Y:S01]  /*5730*/  ISETP.NE.U32.AND P2, PT, RZ, UR38, PT ;  /* 0x00000026ff007c0c */ /* 0x000fe2000bf45070 */
[----:B------:R-:W-:Y:S01]  /*5740*/  UISETP.NE.U32.AND UP1, UPT, UR44, URZ, UPT ;  /* 0x000000ff2c00728c */ /* 0x000fe2000bf25070 */
[----:B------:R-:W-:Y:S01]  /*5750*/  ISETP.NE.AND.EX P4, PT, R55, RZ, PT, P4 ;  /* 0x000000ff3700720c */ /* 0x000fe20003f85340 */
[----:B------:R-:W-:Y:S01]  /*5760*/  UPLOP3.LUT UP0, UPT, UPT, UPT, UPT, 0x40, 0x4 ;  /* 0x000000000004789c */ /* 0x000fe20003f0e870 */
[----:B------:R-:W-:Y:S01]  /*5770*/  ISETP.NE.AND.EX P2, PT, RZ, UR39, PT, P2 ;  /* 0x00000027ff007c0c */ /* 0x000fe2000bf45320 */
[----:B------:R-:W-:Y:S01]  /*5780*/  UISETP.NE.AND.EX UP1, UPT, UR45, URZ, UPT, UP1 ;  /* 0x000000ff2d00728c */ /* 0x000fe2000bf25310 */
[----:B------:R-:W-:Y:S04]  /*5790*/  PLOP3.LUT P1, PT, PT, PT, UP2, 0x80, 0x8 ;  /* 0x000000000008781c */ /* 0x000fe80003f2f028 */
[----:B------:R-:W-:Y:S06]  /*57a0*/  @UP2 UPLOP3.LUT UP0, UPT, UPT, UPT, UP1, 0x80, 0x8 ;  /* 0x000000000008289c */ /* 0x000fec0003f0f010 */
[----:B------:R-:W-:Y:S01]  /*57b0*/  PLOP3.LUT P0, PT, PT, PT, UP0, 0x80, 0x8 ;  /* 0x000000000008781c */ /* 0x000fe20003f0f008 */
[----:B------:R-:W-:Y:S01]  /*57c0*/  @!UPT UIADD3 URZ, UPT, UPT, URZ, URZ, URZ ;  /* 0x000000fffffff290 */ /* 0x000fe2000fffe0ff */
[----:B------:R-:W-:Y:S11]  /*57d0*/  BRA.U !UP1, `(.L_x_87) ;  /* 0x0000000109387547 */ /* 0x000ff6000b800000 */
[----:B------:R-:W-:Y:S01]  /*57e0*/  UISETP.NE.U32.AND UP0, UPT, UR38, URZ, UPT ;  /* 0x000000ff2600728c */ /* 0x000fe2000bf05070 */
[----:B------:R-:W-:Y:S02]  /*57f0*/  HFMA2 R0, -RZ, RZ, 0, 5.9604644775390625e-08 ;  /* 0x00000001ff007431 */ /* 0x000fe400000001ff */
[----:B------:R-:W-:Y:S01]  /*5800*/  IMAD.MOV.U32 R59, RZ, RZ, 0x1 ;  /* 0x00000001ff3b7424 */ /* 0x000fe200078e00ff */
[----:B------:R-:W-:Y:S06]  /*5810*/  UISETP.NE.AND.EX UP0, UPT, UR39, URZ, UPT, UP0 ;  /* 0x000000ff2700728c */ /* 0x000fec000bf05300 */
[----:B------:R-:W-:Y:S05]  /*5820*/  PLOP3.LUT P3, PT, PT, PT, UP0, 0x80, 0x8 ;  /* 0x000000000008781c */ /* 0x000fea0003f6f008 */
[----:B------:R-:W1:Y:S01]  /*5830*/  @UP0 LDCU.64 UR6, c[0x0][0x888] ;  /* 0x00011100ff0607ac */ /* 0x000e620008000a00 */
[----:B------:R-:W-:Y:S07]  /*5840*/  @UP0 UIMAD UR4, UR36, UR44, URZ ;  /* 0x0000002c240402a4 */ /* 0x000fee000f8e02ff */
[----:B------:R-:W-:Y:S01]  /*5850*/  @!P3 PRMT R59, R0, 0x7610, R59 ;  /* 0x00007610003bb816 */ /* 0x000fe2000000003b */
[----:B-1----:R-:W-:Y:S03]  /*5860*/  @UP0 UIMAD.WIDE UR6, UR4, 0x4, UR6 ;  /* 0x00000004040608a5 */ /* 0x002fe6000f8e0206 */
[----:B------:R-:W1:Y:S03]  /*5870*/  @!UP0 LDCU UR4, c[0x0][0x880] ;  /* 0x00011000ff0487ac */ /* 0x000e660008000800 */
[----:B------:R-:W-:Y:S01]  /*5880*/  IMAD.U32 R2, RZ, RZ, UR6 ;  /* 0x00000006ff027e24 */ /* 0x000fe2000f8e00ff */
[----:B------:R-:W-:Y:S05]  /*5890*/  MOV R3, UR7 ;  /* 0x0000000700037c02 */ /* 0x000fea0008000f00 */
[----:B-----5:R2:W5:Y:S02]  /*58a0*/  @P3 LDG.E R35, desc[UR46][R2.64] ;  /* 0x0000002e02233981 */ /* 0x020564000c1e1900 */
[----:B-12---:R-:W-:Y:S02]  /*58b0*/  @!P3 IMAD.U32 R35, RZ, RZ, UR4 ;  /* 0x00000004ff23be24 */ /* 0x006fe4000f8e00ff */
.L_x_87:
[----:B------:R-:W-:Y:S05]  /*58c0*/  @!P4 BRA `(.L_x_88) ;  /* 0x000000000020c947 */ /* 0x000fea0003800000 */
[----:B------:R-:W-:Y:S04]  /*58d0*/  ISETP.NE.U32.AND P3, PT, R52, RZ, PT ;  /* 0x000000ff3400720c */ /* 0x000fe80003f65070 */
[----:B------:R-:W-:Y:S11]  /*58e0*/  ISETP.NE.AND.EX P3, PT, R53, RZ, PT, P3 ;  /* 0x000000ff3500720c */ /* 0x000ff60003f65330 */
[----:B------:R-:W-:Y:S02]  /*58f0*/  @!UPT UIADD3 URZ, UPT, UPT, URZ, URZ, URZ ;  /* 0x000000fffffff290 */ /* 0x000fe4000fffe0ff */
[----:B------:R-:W1:Y:S01]  /*5900*/  @P3 LDC.64 R2, c[0x0][0x8a8] ;  /* 0x00022a00ff023b82 */ /* 0x000e620000000a00 */
[----:B------:R-:W-:Y:S04]  /*5910*/  @P3 IMAD R0, R54, UR36, RZ ;  /* 0x0000002436003c24 */ /* 0x000fe8000f8e02ff */
[----:B-1----:R-:W-:Y:S05]  /*5920*/  @P3 IMAD.WIDE R2, R0, 0x4, R2 ;  /* 0x0000000400023825 */ /* 0x002fea00078e0202 */
[----:B-----5:R1:W5:Y:S02]  /*5930*/  @P3 LDG.E R33, desc[UR46][R2.64] ;  /* 0x0000002e02213981 */ /* 0x020364000c1e1900 */
[----:B-1----:R-:W2:Y:S02]  /*5940*/  @!P3 LDC R33, c[0x0][0x8a0] ;  /* 0x00022800ff21bb82 */ /* 0x002ea40000000800 */
.L_x_88:
[----:B-----5:R-:W-:Y:S01]  /*5950*/  FSETP.NEU.AND P3, PT, R35, RZ, PT ;  /* 0x000000ff2300720b */ /* 0x020fe20003f6d000 */
[----:B------:R-:W-:Y:S01]  /*5960*/  IMAD.SHL.U32 R80, R64, 0x2, RZ ;  /* 0x0000000240507824 */ /* 0x000fe200078e00ff */
[----:B------:R-:W-:Y:S01]  /*5970*/  SEL R7, RZ, 0xffffffff, P2 ;  /* 0xffffffffff077807 */ /* 0x000fe20001000000 */
[----:B------:R-:W-:Y:S01]  /*5980*/  BSSY B1, `(.L_x_89) ;  /* 0x0000036000017945 */ /* 0x000fe20003800000 */
[----:B------:R-:W-:Y:S01]  /*5990*/  @P1 LOP3.LUT P2, RZ, R59, 0xff, RZ, 0xc0, !PT ;  /* 0x000000ff3bff1812 */ /* 0x000fe2000784c0ff */
[----:B------:R-:W-:Y:S01]  /*59a0*/  VIADD R78, R80, UR48 ;  /* 0x00000030504e7c36 */ /* 0x000fe20008000000 */
[----:B------:R-:W-:Y:S01]  /*59b0*/  @P1 SEL R2, RZ, 0xffffffff, P3 ;  /* 0xffffffffff021807 */ /* 0x000fe20001800000 */
[----:B------:R-:W-:Y:S01]  /*59c0*/  IMAD.MOV.U32 R81, RZ, RZ, 0x1 ;  /* 0x00000001ff517424 */ /* 0x000fe200078e00ff */
[----:B------:R-:W-:Y:S01]  /*59d0*/  LOP3.LUT R70, R70, 0x1, RZ, 0x3c, !PT ;  /* 0x0000000146467812 */ /* 0x000fe200078e3cff */
[----:B------:R-:W-:Y:S01]  /*59e0*/  IMAD.MOV.U32 R39, RZ, RZ, RZ ;  /* 0x000000ffff277224 */ /* 0x000fe200078e00ff */
[----:B------:R-:W-:Y:S02]  /*59f0*/  @P0 SEL R2, R7, R2, !P2 ;  /* 0x0000000207020207 */ /* 0x000fe40005000000 */
[----:B------:R-:W-:Y:S02]  /*5a00*/  CS2R R50, SRZ ;  /* 0x0000000000327805 */ /* 0x000fe4000001ff00 */
[----:B------:R-:W-:Y:S02]  /*5a10*/  LEA R79, R30, UR48, 0x3 ;  /* 0x000000301e4f7c11 */ /* 0x000fe4000f8e18ff */
[----:B------:R-:W-:Y:S02]  /*5a20*/  CS2R R48, SRZ ;  /* 0x0000000000307805 */ /* 0x000fe4000001ff00 */
[----:B------:R-:W-:Y:S02]  /*5a30*/  @P1 LOP3.LUT R2, R2, 0x1, RZ, 0xc0, !PT ;  /* 0x0000000102021812 */ /* 0x000fe400078ec0ff */
[----:B------:R-:W-:Y:S02]  /*5a40*/  CS2R R42, SRZ ;  /* 0x00000000002a7805 */ /* 0x000fe4000001ff00 */
[----:B------:R-:W-:Y:S02]  /*5a50*/  SHF.L.U32 R0, R69, 0x1f, RZ ;  /* 0x0000001f45007819 */ /* 0x000fe400000006ff */
[----:B------:R-:W-:Y:S02]  /*5a60*/  CS2R R40, SRZ ;  /* 0x0000000000287805 */ /* 0x000fe4000001ff00 */
[----:B------:R-:W-:Y:S01]  /*5a70*/  ISETP.NE.U32.OR P5, PT, R2, 0x1, !P1 ;  /* 0x000000010200780c */ /* 0x000fe20004fa5470 */
[----:B------:R-:W-:Y:S01]  /*5a80*/  IMAD.IADD R77, R71, 0x1, R78 ;  /* 0x00000001474d7824 */ /* 0x000fe200078e024e */
[----:B------:R-:W-:Y:S02]  /*5a90*/  PLOP3.LUT P2, PT, PT, PT, UP1, 0x80, 0x8 ;  /* 0x000000000008781c */ /* 0x000fe40003f4f018 */
[----:B------:R-:W-:Y:S02]  /*5aa0*/  LEA.HI R5, R30, R30, RZ, 0x1 ;  /* 0x0000001e1e057211 */ /* 0x000fe400078f08ff */
[----:B------:R-:W-:Y:S02]  /*5ab0*/  LOP3.LUT P4, R74, R59, 0xff, RZ, 0xc0, !PT ;  /* 0x000000ff3b4a7812 */ /* 0x000fe4000788c0ff */
[----:B------:R-:W-:Y:S01]  /*5ac0*/  SEL R2, RZ, 0xffffffff, P3 ;  /* 0xffffffffff027807 */ /* 0x000fe20001800000 */
[C---:B------:R-:W-:Y:S01]  /*5ad0*/  IMAD.SHL.U32 R3, R5.reuse, 0x40, RZ ;  /* 0x0000004005037824 */ /* 0x040fe200078e00ff */
[----:B------:R-:W-:Y:S02]  /*5ae0*/  LOP3.LUT R5, R5, 0xffe, RZ, 0xc0, !PT ;  /* 0x00000ffe05057812 */ /* 0x000fe400078ec0ff */
[----:B------:R-:W-:Y:S02]  /*5af0*/  P2R R76, PR, RZ, 0x20 ;  /* 0x00000020ff4c7803 */ /* 0x000fe40000000000 */
[----:B------:R-:W-:Y:S01]  /*5b00*/  @P5 SHF.L.U32 R4, R70, 0x1f, RZ ;  /* 0x0000001f46045819 */ /* 0x000fe200000006ff */
[----:B------:R-:W-:Y:S01]  /*5b10*/  IMAD.IADD R34, R30, 0x1, -R5 ;  /* 0x000000011e227824 */ /* 0x000fe200078e0a05 */
[----:B------:R-:W-:Y:S02]  /*5b20*/  @P2 SEL R2, R7, R2, !P4 ;  /* 0x0000000207022207 */ /* 0x000fe40006000000 */
[----:B------:R-:W1:Y:S01]  /*5b30*/  @P5 SYNCS.PHASECHK.TRANS64.TRYWAIT P1, [UR48+0x30], R4 ;  /* 0x00003004ff0055a7 */ /* 0x000e620008021130 */
[----:B------:R-:W-:Y:S02]  /*5b40*/  LOP3.LUT R3, R3, 0xffffff80, RZ, 0xc0, !PT ;  /* 0xffffff8003037812 */ /* 0x000fe400078ec0ff */
[----:B------:R-:W-:Y:S03]  /*5b50*/  LOP3.LUT R2, R2, 0x1, RZ, 0xc0, !PT ;  /* 0x0000000102027812 */ /* 0x000fe600078ec0ff */
[----:B------:R-:W-:Y:S01]  /*5b60*/  IMAD.IADD R3, R32, 0x1, R3 ;  /* 0x0000000120037824 */ /* 0x000fe200078e0203 */
[----:B------:R-:W-:Y:S03]  /*5b70*/  ISETP.NE.U32.AND P2, PT, R2, 0x1, PT ;  /* 0x000000010200780c */ /* 0x000fe60003f45070 */
[----:B------:R-:W-:Y:S01]  /*5b80*/  IMAD R34, R34, 0x100000, R3 ;  /* 0x0010000022227824 */ /* 0x000fe200078e0203 */
[----:B------:R-:W-:Y:S01]  /*5b90*/  P2R R82, PR, RZ, 0x4 ;  /* 0x00000004ff527803 */ /* 0x000fe20000000000 */
[----:B------:R3:W4:Y:S01]  /*5ba0*/  SYNCS.PHASECHK.TRANS64.TRYWAIT P0, [R79+URZ+0xa0], R0 ;  /* 0x0000a0004f0075a7 */ /* 0x00072200080011ff */
[----:B-1----:R-:W-:Y:S01]  /*5bb0*/  @P5 SEL R81, RZ, 0x1, !P1 ;  /* 0x00000001ff515807 */ /* 0x002fe20004800000 */
[----:B---3--:R-:W-:Y:S06]  /*5bc0*/  @!P5 BRA `(.L_x_90) ;  /* 0x000000000044d947 */ /* 0x008fec0003800000 */
[----:B------:R-:W-:Y:S01]  /*5bd0*/  IMAD.MOV.U32 R50, RZ, RZ, RZ ;  /* 0x000000ffff327224 */ /* 0x000fe200078e00ff */
[----:B------:R-:W-:Y:S01]  /*5be0*/  ISETP.NE.AND P1, PT, R81, RZ, PT ;  /* 0x000000ff5100720c */ /* 0x000fe20003f25270 */
[----:B------:R-:W-:Y:S01]  /*5bf0*/  BSSY B0, `(.L_x_91) ;  /* 0x0000008000007945 */ /* 0x000fe20003800000 */
[----:B------:R-:W-:Y:S02]  /*5c00*/  CS2R R42, SRZ ;  /* 0x00000000002a7805 */ /* 0x000fe4000001ff00 */
[----:B------:R-:W-:Y:S02]  /*5c10*/  CS2R R40, SRZ ;  /* 0x0000000000287805 */ /* 0x000fe4000001ff00 */
[----:B------:R-:W-:Y:S07]  /*5c20*/  CS2R R48, SRZ ;  /* 0x0000000000307805 */ /* 0x000fee000001ff00 */
[----:B------:R-:W-:Y:S05]  /*5c30*/  @P1 BRA `(.L_x_92) ;  /* 0x00000000000c1947 */ /* 0x000fea0003800000 */
[----:B------:R-:W-:Y:S04]  /*5c40*/  SHF.L.U32 R3, R70, 0x1f, RZ ;  /* 0x0000001f46037819 */ /* 0x000fe800000006ff */
[----:B------:R-:W1:Y:S02]  /*5c50*/  SYNCS.PHASECHK.TRANS64.TRYWAIT P1, [UR48+0x30], R3 ;  /* 0x00003003ff0075a7 */ /* 0x000e640008021130 */
[----:B-1----:R-:W-:Y:S05]  /*5c60*/  @!P1 BRA `(.L_x_93) ;  /* 0x0000002c00849947 */ /* 0x002fea0003800000 */
.L_x_92:
[----:B------:R-:W-:Y:S05]  /*5c70*/  BSYNC B0 ;  /* 0x0000000000007941 */ /* 0x000fea0003800000 */
.L_x_91:
[----:B------:R-:W-:Y:S01]  /*5c80*/  ISETP.NE.AND P1, PT, R82, RZ, PT ;  /* 0x000000ff5200720c */ /* 0x000fe20003f25270 */
[----:B------:R-:W-:Y:S11]  /*5c90*/  HFMA2 R39, -RZ, RZ, 0, 5.9604644775390625e-08 ;  /* 0x00000001ff277431 */ /* 0x000ff600000001ff */
[----:B------:R-:W-:Y:S01]  /*5ca0*/  @!UPT UIADD3 URZ, UPT, UPT, URZ, URZ, URZ ;  /* 0x000000fffffff290 */ /* 0x000fe2000fffe0ff */
[----:B------:R-:W-:Y:S05]  /*5cb0*/  @P1 WARPSYNC.ALL ;  /* 0x0000000000001948 */ /* 0x000fea0003800000 */
[----:B------:R3:W1:Y:S04]  /*5cc0*/  @P1 LDSM.16.M88.4 R40, [R80+UR48+0x200] ;  /* 0x000200305028183b */ /* 0x0006680008000200 */
[----:B------:R3:W1:Y:S02]  /*5cd0*/  @P1 LDSM.16.M88.4 R48, [R77+0x200] ;  /* 0x000200004d30183b */ /* 0x0006640000000200 */
.L_x_90:
[----:B------:R-:W-:Y:S05]  /*5ce0*/  BSYNC B1 ;  /* 0x0000000000017941 */ /* 0x000fea0003800000 */
.L_x_89:
[----:B-1----:R-:W-:Y:S04]  /*5cf0*/  SHF.R.U32.HI R2, RZ, 0x15, R34 ;  /* 0x00000015ff027819 */ /* 0x002fe80000011622 */
[----:B------:R-:W-:Y:S01]  /*5d00*/  LOP3.LUT P1, RZ, R2, 0x3, R65, 0x48, !PT ;  /* 0x0000000302ff7812 */ /* 0x000fe20007824841 */
[----:B------:R-:W-:Y:S01]  /*5d10*/  @!UPT UIADD3 URZ, UPT, UPT, URZ, URZ, URZ ;  /* 0x000000fffffff290 */ /* 0x000fe2000fffe0ff */
[----:B----4-:R-:W-:Y:S11]  /*5d20*/  @P0 BRA `(.L_x_94) ;  /* 0x0000000000080947 */ /* 0x010ff60003800000 */
[----:B------:R-:W1:Y:S02]  /*5d30*/  SYNCS.PHASECHK.TRANS64.TRYWAIT P0, [R79+URZ+0xa0], R0 ;  /* 0x0000a0004f0075a7 */ /* 0x000e6400080011ff */
[----:B-1----:R-:W-:Y:S05]  /*5d40*/  @!P0 BRA `(.L_x_95) ;  /* 0x0000002c00648947 */ /* 0x002fea0003800000 */
.L_x_94:
[----:B------:R-:W-:Y:S05]  /*5d50*/  @!P1 BRA `(.L_x_96) ;  /* 0x0000000000409947 */ /* 0x000fea0003800000 */
[----:B------:R-:W4:Y:S01]  /*5d60*/  LDCU.64 UR8, c[0x4][0x70] ;  /* 0x01000e00ff0877ac */ /* 0x000f220008000a00 */
[----:B------:R-:W-:Y:S01]  /*5d70*/  MOV R3, 0x0 ;  /* 0x0000000000037802 */ /* 0x000fe20000000f00 */
[----:B------:R-:W-:Y:S02]  /*5d80*/  HFMA2 R12, -RZ, RZ, 0, 5.9604644775390625e-08 ;  /* 0x00000001ff0c7431 */ /* 0x000fe400000001ff */
[----:B------:R-:W-:Y:S02]  /*5d90*/  IMAD.MOV.U32 R8, RZ, RZ, 0x192 ;  /* 0x00000192ff087424 */ /* 0x000fe400078e00ff */
[----:B------:R-:W-:Y:S01]  /*5da0*/  IMAD.MOV.U32 R13, RZ, RZ, RZ ;  /* 0x000000ffff0d7224 */ /* 0x000fe200078e00ff */
[----:B------:R-:W5:Y:S01]  /*5db0*/  LDCU.64 UR6, c[0x4][0x78] ;  /* 0x01000f00ff0677ac */ /* 0x000f620008000a00 */
[----:B------:R-:W1:Y:S01]  /*5dc0*/  LDC.64 R2, c[0x4][R3] ;  /* 0x0100000003027b82 */ /* 0x000e620000000a00 */
[----:B------:R-:W2:Y:S01]  /*5dd0*/  LDCU.64 UR4, c[0x4][0x10] ;  /* 0x01000200ff0477ac */ /* 0x000ea20008000a00 */
[----:B----4-:R-:W-:Y:S01]  /*5de0*/  MOV R5, UR9 ;  /* 0x0000000900057c02 */ /* 0x010fe20008000f00 */
[----:B------:R-:W-:Y:S01]  /*5df0*/  IMAD.U32 R4, RZ, RZ, UR8 ;  /* 0x00000008ff047e24 */ /* 0x000fe2000f8e00ff */
[----:B-----5:R-:W-:Y:S01]  /*5e00*/  MOV R7, UR7 ;  /* 0x0000000700077c02 */ /* 0x020fe20008000f00 */
[----:B------:R-:W-:Y:S01]  /*5e10*/  IMAD.U32 R6, RZ, RZ, UR6 ;  /* 0x00000006ff067e24 */ /* 0x000fe2000f8e00ff */
[----:B--2---:R-:W-:Y:S01]  /*5e20*/  MOV R11, UR5 ;  /* 0x00000005000b7c02 */ /* 0x004fe20008000f00 */
[----:B------:R-:W-:Y:S02]  /*5e30*/  IMAD.U32 R10, RZ, RZ, UR4 ;  /* 0x00000004ff0a7e24 */ /* 0x000fe4000f8e00ff */
[----:B------:R-:W-:Y:S07]  /*5e40*/  LEPC R20, `(.L_x_96) ;  /* 0x000000001014794e */ /* 0x000fee0000000000 */
[----:B-1-3--:R-:W-:Y:S05]  /*5e50*/  CALL.ABS.NOINC R2 ;  /* 0x0000000002007343 */ /* 0x00afea0003c00000 */
.L_x_96:
[----:B------:R-:W-:Y:S05]  /*5e60*/  WARPSYNC.ALL ;  /* 0x0000000000007948 */ /* 0x000fea0003800000 */
[----:B------:R-:W-:Y:S01]  /*5e70*/  R2UR UR4, R34 ;  /* 0x00000000220472ca */ /* 0x000fe200000e0000 */
[--C-:B------:R-:W-:Y:S01]  /*5e80*/  HADD2.F32 R20, -RZ, R40.reuse.H0_H0 ;  /* 0x20000028ff147230 */ /* 0x100fe20000004100 */
[----:B------:R-:W-:Y:S01]  /*5e90*/  ISETP.NE.AND P0, PT, R72, RZ, PT ;  /* 0x000000ff4800720c */ /* 0x000fe20003f05270 */
[----:B------:R-:W-:Y:S01]  /*5ea0*/  HADD2.F32 R21, -RZ, R40.H1_H1 ;  /* 0x30000028ff157230 */ /* 0x000fe20000004100 */
[----:B------:R-:W-:Y:S01]  /*5eb0*/  BSSY.RECONVERGENT B0, `(.L_x_97) ;  /* 0x000004c000007945 */ /* 0x000fe20003800200 */
[----:B------:R-:W-:Y:S02]  /*5ec0*/  HADD2.F32 R36, -RZ, R41.H1_H1 ;  /* 0x30000029ff247230 */ /* 0x000fe40000004100 */
[----:B------:R-:W-:Y:S02]  /*5ed0*/  HADD2.F32 R37, -RZ, R43.H0_H0 ;  /* 0x2000002bff257230 */ /* 0x000fe40000004100 */
[----:B------:R-:W-:Y:S04]  /*5ee0*/  HADD2.F32 R38, -RZ, R51.H1_H1 ;  /* 0x30000033ff267230 */ /* 0x000fe80000004100 */
[----:B------:R-:W1:Y:S02]  /*5ef0*/  LDTM.16dp256bit.x4 R4, tmem[UR4] ;  /* 0x00000004000479ee */ /* 0x000e640008120000 */
[C---:B-12---:R-:W-:Y:S01]  /*5f00*/  FMUL R0, R33.reuse, R4 ;  /* 0x0000000421007220 */ /* 0x046fe20000400000 */
[C---:B------:R-:W-:Y:S01]  /*5f10*/  FMUL R2, R33.reuse, R5 ;  /* 0x0000000521027220 */ /* 0x040fe20000400000 */
[C---:B------:R-:W-:Y:S01]  /*5f20*/  FMUL R3, R33.reuse, R6 ;  /* 0x0000000621037220 */ /* 0x040fe20000400000 */
[----:B------:R-:W-:Y:S01]  /*5f30*/  FMUL R7, R33, R7 ;  /* 0x0000000721077220 */ /* 0x000fe20000400000 */
[C---:B------:R-:W-:Y:S01]  /*5f40*/  FFMA R0, R35.reuse, R20, R0 ;  /* 0x0000001423007223 */ /* 0x040fe20000000000 */
[----:B------:R-:W-:Y:S02]  /*5f50*/  HADD2.F32 R20, -RZ, R41.H0_H0 ;  /* 0x20000029ff147230 */ /* 0x000fe40000004100 */
[----:B------:R-:W-:Y:S01]  /*5f60*/  FFMA R2, R35, R21, R2 ;  /* 0x0000001523027223 */ /* 0x000fe20000000002 */
[--C-:B------:R-:W-:Y:S02]  /*5f70*/  HADD2.F32 R21, -RZ, R42.reuse.H0_H0 ;  /* 0x2000002aff157230 */ /* 0x100fe40000004100 */
[C---:B------:R-:W-:Y:S01]  /*5f80*/  FMUL R4, R33.reuse, R8 ;  /* 0x0000000821047220 */ /* 0x040fe20000400000 */
[----:B------:R-:W-:Y:S01]  /*5f90*/  FMUL R5, R33, R9 ;  /* 0x0000000921057220 */ /* 0x000fe20000400000 */
[C---:B------:R-:W-:Y:S01]  /*5fa0*/  FFMA R3, R35.reuse, R20, R3 ;  /* 0x0000001423037223 */ /* 0x040fe20000000003 */
[----:B------:R-:W-:Y:S01]  /*5fb0*/  HADD2.F32 R20, -RZ, R42.H1_H1 ;  /* 0x3000002aff147230 */ /* 0x000fe20000004100 */
[----:B------:R-:W-:Y:S01]  /*5fc0*/  F2FP.F16.F32.PACK_AB R44, R2, R0 ;  /* 0x00000000022c723e */ /* 0x000fe200000000ff */
[C---:B------:R-:W-:Y:S01]  /*5fd0*/  FFMA R7, R35.reuse, R36, R7 ;  /* 0x0000002423077223 */ /* 0x040fe20000000007 */
[----:B------:R-:W-:Y:S01]  /*5fe0*/  FFMA R4, R35, R21, R4 ;  /* 0x0000001523047223 */ /* 0x000fe20000000004 */
[----:B------:R-:W-:Y:S01]  /*5ff0*/  FMUL R6, R33, R10 ;  /* 0x0000000a21067220 */ /* 0x000fe20000400000 */
[----:B------:R-:W-:Y:S02]  /*6000*/  HADD2.F32 R36, -RZ, R43.H1_H1 ;  /* 0x3000002bff247230 */ /* 0x000fe40000004100 */
[----:B------:R-:W-:Y:S01]  /*6010*/  FFMA R5, R35, R20, R5 ;  /* 0x0000001423057223 */ /* 0x000fe20000000005 */
[----:B------:R-:W-:Y:S01]  /*6020*/  FMUL R11, R33, R11 ;  /* 0x0000000b210b7220 */ /* 0x000fe20000400000 */
[----:B------:R-:W-:Y:S01]  /*6030*/  FFMA R6, R35, R37, R6 ;  /* 0x0000002523067223 */ /* 0x000fe20000000006 */
[--C-:B------:R-:W-:Y:S02]  /*6040*/  HADD2.F32 R20, -RZ, R48.reuse.H0_H0 ;  /* 0x20000030ff147230 */ /* 0x100fe40000004100 */
[----:B------:R-:W-:Y:S01]  /*6050*/  FMUL R8, R33, R12 ;  /* 0x0000000c21087220 */ /* 0x000fe20000400000 */
[----:B------:R-:W-:Y:S01]  /*6060*/  FFMA R11, R35, R36, R11 ;  /* 0x00000024230b7223 */ /* 0x000fe2000000000b */
[----:B------:R-:W-:Y:S02]  /*6070*/  HADD2.F32 R36, -RZ, R48.H1_H1 ;  /* 0x30000030ff247230 */ /* 0x000fe40000004100 */
[C---:B------:R-:W-:Y:S01]  /*6080*/  FMUL R9, R33.reuse, R13 ;  /* 0x0000000d21097220 */ /* 0x040fe20000400000 */
[--C-:B------:R-:W-:Y:S02]  /*6090*/  HADD2.F32 R21, -RZ, R49.reuse.H0_H0 ;  /* 0x20000031ff157230 */ /* 0x100fe40000004100 */
[----:B------:R-:W-:Y:S01]  /*60a0*/  FMUL R10, R33, R14 ;  /* 0x0000000e210a7220 */ /* 0x000fe20000400000 */
[C---:B------:R-:W-:Y:S01]  /*60b0*/  FFMA R8, R35.reuse, R20, R8 ;  /* 0x0000001423087223 */ /* 0x040fe20000000008 */
[C---:B------:R-:W-:Y:S01]  /*60c0*/  FFMA R9, R35.reuse, R36, R9 ;  /* 0x0000002423097223 */ /* 0x040fe20000000009 */
[----:B------:R-:W-:Y:S02]  /*60d0*/  HADD2.F32 R20, -RZ, R49.H1_H1 ;  /* 0x30000031ff147230 */ /* 0x000fe40000004100 */
[----:B------:R-:W-:Y:S01]  /*60e0*/  FFMA R10, R35, R21, R10 ;  /* 0x00000015230a7223 */ /* 0x000fe2000000000a */
[C---:B------:R-:W-:Y:S01]  /*60f0*/  FMUL R15, R33.reuse, R15 ;  /* 0x0000000f210f7220 */ /* 0x040fe20000400000 */
[--C-:B------:R-:W-:Y:S02]  /*6100*/  HADD2.F32 R21, -RZ, R50.reuse.H0_H0 ;  /* 0x20000032ff157230 */ /* 0x100fe40000004100 */
[C---:B------:R-:W-:Y:S01]  /*6110*/  FMUL R12, R33.reuse, R16 ;  /* 0x00000010210c7220 */ /* 0x040fe20000400000 */
[----:B------:R-:W-:Y:S02]  /*6120*/  HADD2.F32 R36, -RZ, R50.H1_H1 ;  /* 0x30000032ff247230 */ /* 0x000fe40000004100 */
[C---:B------:R-:W-:Y:S01]  /*6130*/  FMUL R13, R33.reuse, R17 ;  /* 0x00000011210d7220 */ /* 0x040fe20000400000 */
[----:B------:R-:W-:Y:S02]  /*6140*/  HADD2.F32 R37, -RZ, R51.H0_H0 ;  /* 0x20000033ff257230 */ /* 0x000fe40000004100 */
[----:B------:R-:W-:Y:S01]  /*6150*/  FMUL R14, R33, R18 ;  /* 0x00000012210e7220 */ /* 0x000fe20000400000 */
[----:B------:R-:W-:Y:S01]  /*6160*/  FFMA R15, R35, R20, R15 ;  /* 0x00000014230f7223 */ /* 0x000fe2000000000f */
[----:B------:R-:W-:Y:S01]  /*6170*/  FMUL R19, R33, R19 ;  /* 0x0000001321137220 */ /* 0x000fe20000400000 */
[C---:B------:R-:W-:Y:S01]  /*6180*/  FFMA R12, R35.reuse, R21, R12 ;  /* 0x00000015230c7223 */ /* 0x040fe2000000000c */
[C---:B------:R-:W-:Y:S01]  /*6190*/  FFMA R13, R35.reuse, R36, R13 ;  /* 0x00000024230d7223 */ /* 0x040fe2000000000d */
[C---:B------:R-:W-:Y:S01]  /*61a0*/  FFMA R14, R35.reuse, R37, R14 ;  /* 0x00000025230e7223 */ /* 0x040fe2000000000e */
[----:B------:R-:W-:Y:S01]  /*61b0*/  FFMA R19, R35, R38, R19 ;  /* 0x0000002623137223 */ /* 0x000fe20000000013 */
[----:B------:R-:W-:Y:S02]  /*61c0*/  F2FP.F16.F32.PACK_AB R45, R7, R3 ;  /* 0x00000003072d723e */ /* 0x000fe400000000ff */
[----:B------:R-:W-:Y:S02]  /*61d0*/  F2FP.F16.F32.PACK_AB R46, R5, R4 ;  /* 0x00000004052e723e */ /* 0x000fe400000000ff */
[----:B------:R-:W-:Y:S02]  /*61e0*/  F2FP.F16.F32.PACK_AB R47, R11, R6 ;  /* 0x000000060b2f723e */ /* 0x000fe400000000ff */
[----:B------:R-:W-:Y:S02]  /*61f0*/  F2FP.F16.F32.PACK_AB R84, R9, R8 ;  /* 0x000000080954723e */ /* 0x000fe400000000ff */
[----:B------:R-:W-:Y:S01]  /*6200*/  F2FP.F16.F32.PACK_AB R85, R15, R10 ;  /* 0x0000000a0f55723e */ /* 0x000fe200000000ff */
[----:B------:R1:W-:Y:S01]  /*6210*/  STSM.16.M88.4 [R78+0x200], R44 ;  /* 0x0002002c4e007844 */ /* 0x0003e20000000200 */
[----:B------:R-:W-:Y:S02]  /*6220*/  F2FP.F16.F32.PACK_AB R86, R13, R12 ;  /* 0x0000000c0d56723e */ /* 0x000fe400000000ff */
[----:B------:R-:W-:Y:S05]  /*6230*/  F2FP.F16.F32.PACK_AB R87, R19, R14 ;  /* 0x0000000e1357723e */ /* 0x000fea00000000ff */
[----:B------:R1:W-:Y:S01]  /*6240*/  STSM.16.M88.4 [R77+0x200], R84 ;  /* 0x000200544d007844 */ /* 0x0003e20000000200 */
[----:B------:R-:W-:Y:S01]  /*6250*/  @!PT LDS RZ, [RZ] ;  /* 0x00000000fffff984 */ /* 0x000fe20000000800 */
[----:B------:R-:W-:Y:S01]  /*6260*/  @!PT LDS RZ, [RZ] ;  /* 0x00000000fffff984 */ /* 0x000fe20000000800 */
[----:B------:R-:W-:Y:S01]  /*6270*/  @!PT LDS RZ, [RZ] ;  /* 0x00000000fffff984 */ /* 0x000fe20000000800 */
[----:B------:R-:W-:Y:S01]  /*6280*/  @!PT LDS RZ, [RZ] ;  /* 0x00000000fffff984 */ /* 0x000fe20000000800 */
[----:B------:R2:W-:Y:S07]  /*6290*/  MEMBAR.ALL.CTA ;  /* 0x0000000000007992 */ /* 0x0005ee0000008000 */
[----:B--2---:R-:W2:Y:S02]  /*62a0*/  FENCE.VIEW.ASYNC.S ;  /* 0x00000000000073c6 */ /* 0x004ea40000000000 */
[----:B--2---:R-:W-:Y:S06]  /*62b0*/  BAR.SYNC.DEFER_BLOCKING 0x1, 0x80 ;  /* 0x0042000000007b1d */ /* 0x004fec0000010000 */
[----:B------:R-:W-:Y:S05]  /*62c0*/  @P0 BRA `(.L_x_98) ;  /* 0x0000000000280947 */ /* 0x000fea0003800000 */
[----:B------:R-:W-:Y:S02]  /*62d0*/  UIADD3 UR4, UPT, UPT, UR48, 0x200, URZ ;  /* 0x0000020030047890 */ /* 0x000fe4000fffe0ff */
[----:B------:R-:W-:Y:S01]  /*62e0*/  UIADD3 UR6, UP0, UPT, UR52, 0x680, URZ ;  /* 0x0000068034067890 */ /* 0x000fe2000ff1e0ff */
[----:B------:R-:W-:Y:S03]  /*62f0*/  UMOV UR43, UR36 ;  /* 0x00000024002b7c82 */ /* 0x000fe60008000000 */
[----:B------:R-:W-:Y:S01]  /*6300*/  MOV R66, UR4 ;  /* 0x0000000400427c02 */ /* 0x000fe20008000f00 */
[----:B------:R-:W-:Y:S03]  /*6310*/  UIADD3.X UR7, UPT, UPT, URZ, UR53, URZ, UP0, !UPT ;  /* 0x00000035ff077290 */ /* 0x000fe600087fe4ff */
[----:B------:R-:W-:Y:S11]  /*6320*/  R2UR UR40, R66 ;  /* 0x00000000422872ca */ /* 0x000ff600000e0000 */
[----:B------:R-:W-:Y:S02]  /*6330*/  @!UPT UIADD3 URZ, UPT, UPT, URZ, URZ, URZ ;  /* 0x000000fffffff290 */ /* 0x000fe4000fffe0ff */
[----:B------:R2:W-:Y:S01]  /*6340*/  UTMASTG.3D [UR40], [UR6] ;  /* 0x00000028060073b5 */ /* 0x0005e20008010000 */
[----:B------:R0:W-:Y:S01]  /*6350*/  UTMACMDFLUSH ;  /* 0x00000000000079b7 */ /* 0x0001e20000000000 */
[----:B--2---:R-:W-:Y:S04]  /*6360*/  DEPBAR.LE SB0, 0x1 ;  /* 0x000080400000791a */ /* 0x004fe80000000000 */
.L_x_98:
[----:B------:R-:W-:Y:S05]  /*6370*/  BSYNC.RECONVERGENT B0 ;  /* 0x0000000000007941 */ /* 0x000fea0003800200 */
.L_x_97:
[----:B------:R-:W-:Y:S01]  /*6380*/  BAR.SYNC.DEFER_BLOCKING 0x1, 0x80 ;  /* 0x0042000000007b1d */ /* 0x000fe20000010000 */
[----:B------:R-:W-:Y:S01]  /*6390*/  ISETP.NE.AND P1, PT, R76, RZ, PT ;  /* 0x000000ff4c00720c */ /* 0x000fe20003f25270 */
[----:B------:R-:W-:Y:S01]  /*63a0*/  UISETP.NE.AND UP0, UPT, UR49, URZ, UPT ;  /* 0x000000ff3100728c */ /* 0x000fe2000bf05270 */
[----:B------:R-:W-:Y:S11]  /*63b0*/  LEA R3, R39, UR48, 0x3 ;  /* 0x0000003027037c11 */ /* 0x000ff6000f8e18ff */
[----:B------:R-:W-:Y:S01]  /*63c0*/  @P1 SHF.L.U32 R2, R70, 0x1f, RZ ;  /* 0x0000001f46021819 */ /* 0x000fe200000006ff */
[----:B------:R-:W-:Y:S06]  /*63d0*/  BRA.U !UP0, `(.L_x_99) ;  /* 0x0000000108247547 */ /* 0x000fec000b800000 */
[----:B------:R-:W-:Y:S01]  /*63e0*/  IMAD.U32 R5, RZ, RZ, UR51 ;  /* 0x00000033ff057e24 */ /* 0x000fe2000f8e00ff */
[----:B------:R-:W-:Y:S01]  /*63f0*/  MOV R0, UR37 ;  /* 0x0000002500007c02 */ /* 0x000fe20008000f00 */
[----:B------:R-:W-:Y:S03]  /*6400*/  UIADD3 UR51, UPT, UPT, UR51, 0x1, URZ ;  /* 0x0000000133337890 */ /* 0x000fe6000fffe0ff */
[----:B------:R-:W-:Y:S01]  /*6410*/  @P1 LEA R5, R5, UR48, 0x3 ;  /* 0x0000003005051c11 */ /* 0x000fe2000f8e18ff */
[----:B------:R-:W-:Y:S04]  /*6420*/  UISETP.NE.AND UP0, UPT, UR51, 0x4, UPT ;  /* 0x000000043300788c */ /* 0x000fe8000bf05270 */
[----:B------:R-:W-:Y:S01]  /*6430*/  @P1 VIADD R5, R5, 0x50 ;  /* 0x0000005005051836 */ /* 0x000fe20000000000 */
[----:B------:R-:W-:Y:S04]  /*6440*/  USEL UR51, UR51, URZ, UP0 ;  /* 0x000000ff33337287 */ /* 0x000fe80008000000 */
[----:B------:R-:W-:Y:S04]  /*6450*/  @P1 PRMT R0, R0, 0x654, R5 ;  /* 0x0000065400001816 */ /* 0x000fe80000000005 */
[----:B------:R2:W-:Y:S04]  /*6460*/  @P1 SYNCS.ARRIVE.TRANS64.RED.A1T0 RZ, [R0+URZ], RZ ;  /* 0x000000ff00ff19a7 */ /* 0x0005e800081004ff */
.L_x_99:
[----:B------:R-:W4:Y:S01]  /*6470*/  @P1 SYNCS.PHASECHK.TRANS64.TRYWAIT P0, [R3+URZ+0x30], R2 ;  /* 0x00003002030015a7 */ /* 0x000f2200080011ff */
[----:B------:R-:W-:Y:S01]  /*6480*/  BSSY B1, `(.L_x_100) ;  /* 0x0000013000017945 */ /* 0x000fe20003800000 */
[----:B----4-:R-:W-:Y:S03]  /*6490*/  @P1 SEL R81, RZ, 0x1, !P0 ;  /* 0x00000001ff511807 */ /* 0x010fe60004000000 */
[----:B------:R-:W-:Y:S05]  /*64a0*/  @!P1 BRA `(.L_x_101) ;  /* 0x0000000000409947 */ /* 0x000fea0003800000 */
[----:B------:R-:W-:Y:S01]  /*64b0*/  ISETP.NE.AND P1, PT, R82, RZ, PT ;  /* 0x000000ff5200720c */ /* 0x000fe20003f25270 */
[----:B------:R-:W-:Y:S01]  /*64c0*/  BSSY B0, `(.L_x_102) ;  /* 0x0000009000007945 */ /* 0x000fe20003800000 */
[----:B------:R-:W-:Y:S11]  /*64d0*/  ISETP.NE.AND P0, PT, R81, RZ, PT ;  /* 0x000000ff5100720c */ /* 0x000ff60003f05270 */
[----:B------:R-:W-:Y:S05]  /*64e0*/  @P1 IMAD R4, R39, 0x1000, R80 ;  /* 0x0000100027041824 */ /* 0x000fea00078e0250 */
[----:B------:R-:W-:Y:S05]  /*64f0*/  @P1 IADD3 R2, PT, PT, R4, UR48, RZ ;  /* 0x0000003004021c10 */ /* 0x000fea000fffe0ff */
[----:B------:R-:W-:Y:S01]  /*6500*/  @P1 IMAD.IADD R2, R71, 0x1, R2 ;  /* 0x0000000147021824 */ /* 0x000fe200078e0202 */
[----:B------:R-:W-:Y:S06]  /*6510*/  @P0 BRA `(.L_x_103) ;  /* 0x00000000000c0947 */ /* 0x000fec0003800000 */
[----:B--2---:R-:W-:Y:S04]  /*6520*/  SHF.L.U32 R0, R70, 0x1f, RZ ;  /* 0x0000001f46007819 */ /* 0x004fe800000006ff */
[----:B------:R-:W2:Y:S02]  /*6530*/  SYNCS.PHASECHK.TRANS64.TRYWAIT P0, [R3+URZ+0x30], R0 ;  /* 0x00003000030075a7 */ /* 0x000ea400080011ff */
[----:B--2---:R-:W-:Y:S05]  /*6540*/  @!P0 BRA `(.L_x_104) ;  /* 0x0000002400788947 */ /* 0x004fea0003800000 */
.L_x_103:
[----:B------:R-:W-:Y:S05]  /*6550*/  BSYNC B0 ;  /* 0x0000000000007941 */ /* 0x000fea0003800000 */
.L_x_102:
[----:B------:R-:W-:Y:S02]  /*6560*/  ISETP.NE.AND P0, PT, R82, RZ, PT ;  /* 0x000000ff5200720c */ /* 0x000fe40003f05270 */
[----:B------:R-:W-:Y:S11]  /*6570*/  IADD3 R39, PT, PT, R39, 0x1, RZ ;  /* 0x0000000127277810 */ /* 0x000ff60007ffe0ff */
[----:B------:R-:W-:Y:S05]  /*6580*/  @P0 WARPSYNC.ALL ;  /* 0x0000000000000948 */ /* 0x000fea0003800000 */
[----:B------:R4:W1:Y:S04]  /*6590*/  @P0 LDSM.16.M88.4 R40, [R4+UR48+0x200] ;  /* 0x000200300428083b */ /* 0x0008680008000200 */
[----:B------:R4:W1:Y:S02]  /*65a0*/  @P0 LDSM.16.M88.4 R48, [R2+0x200] ;  /* 0x000200000230083b */ /* 0x0008640000000200 */
.L_x_101:
[----:B------:R-:W-:Y:S05]  /*65b0*/  BSYNC B1 ;  /* 0x0000000000017941 */ /* 0x000fea0003800000 */
.L_x_100:
[----:B--2---:R-:W-:Y:S05]  /*65c0*/  VIADD R0, R34, 0x20 ;  /* 0x0000002022007836 */ /* 0x004fea0000000000 */
[----:B------:R-:W-:Y:S04]  /*65d0*/  SHF.R.U32.HI R0, RZ, 0x15, R0 ;  /* 0x00000015ff007819 */ /* 0x000fe80000011600 */
[----:B------:R-:W-:Y:S11]  /*65e0*/  LOP3.LUT P0, RZ, R0, 0x3, R65, 0x48, !PT ;  /* 0x0000000300ff7812 */ /* 0x000ff60007804841 */
[----:B------:R-:W-:Y:S02]  /*65f0*/  @!UPT UIADD3 URZ, UPT, UPT, URZ, URZ, URZ ;  /* 0x000000fffffff290 */ /* 0x000fe4000fffe0ff */
[----:B------:R-:W-:Y:S05]  /*6600*/  @!P0 BRA `(.L_x_105) ;  /* 0x0000000000408947 */ /* 0x000fea0003800000 */
[----:B------:R-:W2:Y:S01]  /*6610*/  LDCU.64 UR8, c[0x4][0x70] ;  /* 0x01000e00ff0877ac */ /* 0x000ea20008000a00 */
[----:B------:R-:W-:Y:S01]  /*6620*/  MOV R3, 0x0 ;  /* 0x0000000000037802 */ /* 0x000fe20000000f00 */
[----:B------:R-:W-:Y:S02]  /*6630*/  HFMA2 R12, -RZ, RZ, 0, 5.9604644775390625e-08 ;  /* 0x00000001ff0c7431 */ /* 0x000fe400000001ff */
[----:B------:R-:W-:Y:S02]  /*6640*/  IMAD.MOV.U32 R8, RZ, RZ, 0x192 ;  /* 0x00000192ff087424 */ /* 0x000fe400078e00ff */
[----:B------:R-:W-:Y:S01]  /*6650*/  IMAD.MOV.U32 R13, RZ, RZ, RZ ;  /* 0x000000ffff0d7224 */ /* 0x000fe200078e00ff */
[----:B------:R-:W5:Y:S01]  /*6660*/  LDCU.64 UR6, c[0x4][0x78] ;  /* 0x01000f00ff0677ac */ /* 0x000f620008000a00 */
[----:B----4-:R-:W4:Y:S01]  /*6670*/  LDC.64 R2, c[0x4][R3] ;  /* 0x0100000003027b82 */ /* 0x010f220000000a00 */
[----:B------:R-:W3:Y:S01]  /*6680*/  LDCU.64 UR4, c[0x4][0x10] ;  /* 0x01000200ff0477ac */ /* 0x000ee20008000a00 */
[----:B--2---:R-:W-:Y:S01]  /*6690*/  MOV R5, UR9 ;  /* 0x0000000900057c02 */ /* 0x004fe20008000f00 */
[----:B------:R-:W-:Y:S01]  /*66a0*/  IMAD.U32 R4, RZ, RZ, UR8 ;  /* 0x00000008ff047e24 */ /* 0x000fe2000f8e00ff */
[----:B-----5:R-:W-:Y:S01]  /*66b0*/  MOV R7, UR7 ;  /* 0x0000000700077c02 */ /* 0x020fe20008000f00 */
[----:B------:R-:W-:Y:S01]  /*66c0*/  IMAD.U32 R6, RZ, RZ, UR6 ;  /* 0x00000006ff067e24 */ /* 0x000fe2000f8e00ff */
[----:B---3--:R-:W-:Y:S01]  /*66d0*/  MOV R11, UR5 ;  /* 0x00000005000b7c02 */ /* 0x008fe20008000f00 */
[----:B------:R-:W-:Y:S02]  /*66e0*/  IMAD.U32 R10, RZ, RZ, UR4 ;  /* 0x00000004ff0a7e24 */ /* 0x000fe4000f8e00ff */
[----:B------:R-:W-:Y:S07]  /*66f0*/  LEPC R20, `(.L_x_105) ;  /* 0x000000001014794e */ /* 0x000fee0000000000 */
[----:B-1--4-:R-:W-:Y:S05]  /*6700*/  CALL.ABS.NOINC R2 ;  /* 0x0000000002007343 */ /* 0x012fea0003c00000 */
.L_x_105:
[----:B------:R-:W-:Y:S01]  /*6710*/  ISETP.NE.AND P6, PT, R76, RZ, PT ;  /* 0x000000ff4c00720c */ /* 0x000fe20003fc5270 */
[----:B------:R-:W-:Y:S05]  /*6720*/  WARPSYNC.ALL ;  /* 0x0000000000007948 */ /* 0x000fea0003800000 */
[----:B------:R-:W-:Y:S01]  /*6730*/  R2UR UR4, R34 ;  /* 0x00000000220472ca */ /* 0x000fe200000e0000 */
[--C-:B-1----:R-:W-:Y:S01]  /*6740*/  HADD2.F32 R20, -RZ, R40.reuse.H0_H0 ;  /* 0x20000028ff147230 */ /* 0x102fe20000004100 */
[----:B------:R-:W-:Y:S01]  /*6750*/  ISETP.NE.AND P0, PT, R72, RZ, PT ;  /* 0x000000ff4800720c */ /* 0x000fe20003f05270 */
[----:B------:R-:W-:Y:S01]  /*6760*/  HADD2.F32 R21, -RZ, R40.H1_H1 ;  /* 0x30000028ff157230 */ /* 0x000fe20000004100 */
[----:B------:R-:W-:Y:S01]  /*6770*/  MOV R38, UR51 ;  /* 0x0000003300267c02 */ /* 0x000fe20008000f00 */
[--C-:B------:R-:W-:Y:S01]  /*6780*/  HADD2.F32 R36, -RZ, R41.reuse.H1_H1 ;  /* 0x30000029ff247230 */ /* 0x100fe20000004100 */
[----:B------:R-:W-:Y:S01]  /*6790*/  MOV R83, UR37 ;  /* 0x0000002500537c02 */ /* 0x000fe20008000f00 */
[----:B------:R-:W-:Y:S01]  /*67a0*/  HADD2.F32 R37, -RZ, R48.H0_H0 ;  /* 0x20000030ff257230 */ /* 0x000fe20000004100 */
[----:B------:R-:W-:Y:S01]  /*67b0*/  @P6 LEA R38, R38, UR48, 0x3 ;  /* 0x0000003026266c11 */ /* 0x000fe2000f8e18ff */
[----:B------:R-:W-:Y:S01]  /*67c0*/  BSSY.RECONVERGENT B0, `(.L_x_106) ;  /* 0x000004d000007945 */ /* 0x000fe20003800200 */
[----:B------:R-:W-:Y:S02]  /*67d0*/  @P6 SHF.L.U32 R88, R70, 0x1f, RZ ;  /* 0x0000001f46586819 */ /* 0x000fe400000006ff */
[----:B------:R-:W-:Y:S01]  /*67e0*/  @P6 IADD3 R38, PT, PT, R38, 0x50, RZ ;  /* 0x0000005026266810 */ /* 0x000fe20007ffe0ff */
[----:B----4-:R-:W1:Y:S03]  /*67f0*/  LDTM.16dp256bit.x4 R4, tmem[UR4+0x20] ;  /* 0x00002004000479ee */ /* 0x010e660008120000 */
[----:B------:R-:W-:Y:S02]  /*6800*/  @P6 PRMT R38, R83, 0x654, R38 ;  /* 0x0000065453266816 */ /* 0x000fe40000000026 */
[----:B------:R-:W-:Y:S01]  /*6810*/  LEA R83, R39, UR48, 0x3 ;  /* 0x0000003027537c11 */ /* 0x000fe2000f8e18ff */
[C---:B-1----:R-:W-:Y:S01]  /*6820*/  FMUL R0, R33.reuse, R4 ;  /* 0x0000000421007220 */ /* 0x042fe20000400000 */
[C---:B------:R-:W-:Y:S01]  /*6830*/  FMUL R2, R33.reuse, R5 ;  /* 0x0000000521027220 */ /* 0x040fe20000400000 */
[C---:B------:R-:W-:Y:S01]  /*6840*/  FMUL R3, R33.reuse, R6 ;  /* 0x0000000621037220 */ /* 0x040fe20000400000 */
[----:B------:R-:W-:Y:S01]  /*6850*/  FMUL R7, R33, R7 ;  /* 0x0000000721077220 */ /* 0x000fe20000400000 */
[C---:B------:R-:W-:Y:S01]  /*6860*/  FFMA R0, R35.reuse, R20, R0 ;  /* 0x0000001423007223 */ /* 0x040fe20000000000 */
[----:B------:R-:W-:Y:S02]  /*6870*/  HADD2.F32 R20, -RZ, R41.H0_H0 ;  /* 0x20000029ff147230 */ /* 0x000fe40000004100 */
[----:B------:R-:W-:Y:S01]  /*6880*/  FFMA R2, R35, R21, R2 ;  /* 0x0000001523027223 */ /* 0x000fe20000000002 */
[C---:B------:R-:W-:Y:S01]  /*6890*/  FMUL R4, R33.reuse, R8 ;  /* 0x0000000821047220 */ /* 0x040fe20000400000 */
[----:B------:R-:W-:Y:S01]  /*68a0*/  FMUL R5, R33, R9 ;  /* 0x0000000921057220 */ /* 0x000fe20000400000 */
[--C-:B------:R-:W-:Y:S02]  /*68b0*/  HADD2.F32 R21, -RZ, R43.reuse.H0_H0 ;  /* 0x2000002bff157230 */ /* 0x100fe40000004100 */
[C---:B------:R-:W-:Y:S01]  /*68c0*/  FFMA R3, R35.reuse, R20, R3 ;  /* 0x0000001423037223 */ /* 0x040fe20000000003 */
[--C-:B------:R-:W-:Y:S01]  /*68d0*/  HADD2.F32 R20, -RZ, R42.reuse.H0_H0 ;  /* 0x2000002aff147230 */ /* 0x100fe20000004100 */
[----:B------:R-:W-:Y:S01]  /*68e0*/  F2FP.F16.F32.PACK_AB R44, R2, R0 ;  /* 0x00000000022c723e */ /* 0x000fe200000000ff */
[----:B------:R-:W-:Y:S01]  /*68f0*/  FFMA R7, R35, R36, R7 ;  /* 0x0000002423077223 */ /* 0x000fe20000000007 */
[----:B------:R-:W-:Y:S01]  /*6900*/  FMUL R6, R33, R10 ;  /* 0x0000000a21067220 */ /* 0x000fe20000400000 */
[----:B------:R-:W-:Y:S02]  /*6910*/  HADD2.F32 R36, -RZ, R43.H1_H1 ;  /* 0x3000002bff247230 */ /* 0x000fe40000004100 */
[----:B------:R-:W-:Y:S01]  /*6920*/  FFMA R4, R35, R20, R4 ;  /* 0x0000001423047223 */ /* 0x000fe20000000004 */
[----:B------:R-:W-:Y:S01]  /*6930*/  HADD2.F32 R20, -RZ, R42.H1_H1 ;  /* 0x3000002aff147230 */ /* 0x000fe20000004100 */
[----:B------:R-:W-:Y:S01]  /*6940*/  F2FP.F16.F32.PACK_AB R45, R7, R3 ;  /* 0x00000003072d723e */ /* 0x000fe200000000ff */
[C---:B------:R-:W-:Y:S01]  /*6950*/  FMUL R11, R33.reuse, R11 ;  /* 0x0000000b210b7220 */ /* 0x040fe20000400000 */
[C---:B------:R-:W-:Y:S01]  /*6960*/  FMUL R8, R33.reuse, R12 ;  /* 0x0000000c21087220 */ /* 0x040fe20000400000 */
[----:B------:R-:W-:Y:S01]  /*6970*/  FMUL R9, R33, R13 ;  /* 0x0000000d21097220 */ /* 0x000fe20000400000 */
[C---:B------:R-:W-:Y:S01]  /*6980*/  FFMA R5, R35.reuse, R20, R5 ;  /* 0x0000001423057223 */ /* 0x040fe20000000005 */
[----:B------:R-:W-:Y:S02]  /*6990*/  HADD2.F32 R20, -RZ, R48.H1_H1 ;  /* 0x30000030ff147230 */ /* 0x000fe40000004100 */
[C---:B------:R-:W-:Y:S01]  /*69a0*/  FFMA R6, R35.reuse, R21, R6 ;  /* 0x0000001523067223 */ /* 0x040fe20000000006 */
[C---:B------:R-:W-:Y:S01]  /*69b0*/  FFMA R11, R35.reuse, R36, R11 ;  /* 0x00000024230b7223 */ /* 0x040fe2000000000b */
[C---:B------:R-:W-:Y:S01]  /*69c0*/  FFMA R8, R35.reuse, R37, R8 ;  /* 0x0000002523087223 */ /* 0x040fe20000000008 */
[--C-:B------:R-:W-:Y:S02]  /*69d0*/  HADD2.F32 R21, -RZ, R49.reuse.H0_H0 ;  /* 0x20000031ff157230 */ /* 0x100fe40000004100 */
[----:B------:R-:W-:Y:S01]  /*69e0*/  FFMA R9, R35, R20, R9 ;  /* 0x0000001423097223 */ /* 0x000fe20000000009 */
[C---:B------:R-:W-:Y:S01]  /*69f0*/  FMUL R10, R33.reuse, R14 ;  /* 0x0000000e210a7220 */ /* 0x040fe20000400000 */
[----:B------:R-:W-:Y:S02]  /*6a00*/  HADD2.F32 R20, -RZ, R49.H1_H1 ;  /* 0x30000031ff147230 */ /* 0x000fe40000004100 */
[C---:B------:R-:W-:Y:S01]  /*6a10*/  FMUL R15, R33.reuse, R15 ;  /* 0x0000000f210f7220 */ /* 0x040fe20000400000 */
[----:B------:R-:W-:Y:S01]  /*6a20*/  FMUL R12, R33, R16 ;  /* 0x00000010210c7220 */ /* 0x000fe20000400000 */
[C---:B------:R-:W-:Y:S01]  /*6a30*/  FFMA R10, R35.reuse, R21, R10 ;  /* 0x00000015230a7223 */ /* 0x040fe2000000000a */
[--C-:B------:R-:W-:Y:S02]  /*6a40*/  HADD2.F32 R21, -RZ, R50.reuse.H0_H0 ;  /* 0x20000032ff157230 */ /* 0x100fe40000004100 */
[----:B------:R-:W-:Y:S01]  /*6a50*/  FFMA R15, R35, R20, R15 ;  /* 0x00000014230f7223 */ /* 0x000fe2000000000f */
[----:B------:R-:W-:Y:S02]  /*6a60*/  HADD2.F32 R20, -RZ, R50.H1_H1 ;  /* 0x30000032ff147230 */ /* 0x000fe40000004100 */
[C---:B------:R-:W-:Y:S01]  /*6a70*/  FMUL R13, R33.reuse, R17 ;  /* 0x00000011210d7220 */ /* 0x040fe20000400000 */
[--C-:B------:R-:W-:Y:S02]  /*6a80*/  HADD2.F32 R37, -RZ, R51.reuse.H0_H0 ;  /* 0x20000033ff257230 */ /* 0x100fe40000004100 */
[C---:B------:R-:W-:Y:S01]  /*6a90*/  FMUL R14, R33.reuse, R18 ;  /* 0x00000012210e7220 */ /* 0x040fe20000400000 */
[----:B------:R-:W-:Y:S02]  /*6aa0*/  HADD2.F32 R36, -RZ, R51.H1_H1 ;  /* 0x30000033ff247230 */ /* 0x000fe40000004100 */
        /* <DEDUP_REMOVED lines=21> */
[----:B------:R-:W-:Y:S02]  /*6c00*/  UIADD3 UR8, UP0, UPT, UR52, 0x680, URZ ;  /* 0x0000068034087890 */ /* 0x000fe4000ff1e0ff */
[----:B------:R-:W-:Y:S02]  /*6c10*/  UIADD3 UR5, UPT, UPT, UR41, 0x20, URZ ;  /* 0x0000002029057890 */ /* 0x000fe4000fffe0ff */
[----:B------:R-:W-:Y:S02]  /*6c20*/  UIADD3 UR4, UPT, UPT, UR48, 0x1200, URZ ;  /* 0x0000120030047890 */ /* 0x000fe4000fffe0ff */
[----:B------:R-:W-:Y:S01]  /*6c30*/  UIADD3.X UR9, UPT, UPT, URZ, UR53, URZ, UP0, !UPT ;  /* 0x00000035ff097290 */ /* 0x000fe200087fe4ff */
[----:B------:R-:W-:Y:S01]  /*6c40*/  UMOV UR6, UR42 ;  /* 0x0000002a00067c82 */ /* 0x000fe20008000000 */
[----:B------:R-:W-:Y:S07]  /*6c50*/  UMOV UR7, UR36 ;  /* 0x0000002400077c82 */ /* 0x000fee0008000000 */
[----:B------:R2:W-:Y:S01]  /*6c60*/  UTMASTG.3D [UR4], [UR8] ;  /* 0x00000004080073b5 */ /* 0x0005e20008010000 */
[----:B------:R0:W-:Y:S01]  /*6c70*/  UTMACMDFLUSH ;  /* 0x00000000000079b7 */ /* 0x0001e20000000000 */
[----:B--2---:R-:W-:Y:S04]  /*6c80*/  DEPBAR.LE SB0, 0x1 ;  /* 0x000080400000791a */ /* 0x004fe80000000000 */
.L_x_107:
[----:B------:R-:W-:Y:S05]  /*6c90*/  BSYNC.RECONVERGENT B0 ;  /* 0x0000000000007941 */ /* 0x000fea0003800200 */
.L_x_106:
[----:B------:R-:W-:Y:S01]  /*6ca0*/  BAR.SYNC.DEFER_BLOCKING 0x1, 0x80 ;  /* 0x0042000000007b1d */ /* 0x000fe20000010000 */
[----:B------:R-:W-:Y:S04]  /*6cb0*/  UIADD3 UR40, UPT, UPT, UR51, 0x1, URZ ;  /* 0x0000000133287890 */ /* 0x000fe8000fffe0ff */
[----:B------:R-:W-:Y:S04]  /*6cc0*/  UISETP.NE.AND UP0, UPT, UR40, 0x4, UPT ;  /* 0x000000042800788c */ /* 0x000fe8000bf05270 */
[----:B------:R-:W-:Y:S01]  /*6cd0*/  USEL UR40, UR40, URZ, UP0 ;  /* 0x000000ff28287287 */ /* 0x000fe20008000000 */
[----:B------:R2:W-:Y:S01]  /*6ce0*/  @P6 SYNCS.ARRIVE.TRANS64.RED.A1T0 RZ, [R38+URZ], RZ ;  /* 0x000000ff26ff69a7 */ /* 0x0005e200081004ff */
[----:B------:R-:W-:Y:S01]  /*6cf0*/  BSSY B1, `(.L_x_108) ;  /* 0x0000014000017945 */ /* 0x000fe20003800000 */
[----:B------:R-:W4:Y:S02]  /*6d00*/  @P6 SYNCS.PHASECHK.TRANS64.TRYWAIT P0, [R83+URZ+0x30], R88 ;  /* 0x00003058530065a7 */ /* 0x000f2400080011ff */
[----:B----4-:R-:W-:Y:S01]  /*6d10*/  @P6 SEL R81, RZ, 0x1, !P0 ;  /* 0x00000001ff516807 */ /* 0x010fe20004000000 */
[----:B--2---:R-:W-:Y:S06]  /*6d20*/  @!P6 BRA `(.L_x_109) ;  /* 0x000000000040e947 */ /* 0x004fec0003800000 */
[----:B------:R-:W-:Y:S01]  /*6d30*/  ISETP.NE.AND P1, PT, R82, RZ, PT ;  /* 0x000000ff5200720c */ /* 0x000fe20003f25270 */
[----:B------:R-:W-:Y:S01]  /*6d40*/  BSSY B0, `(.L_x_110) ;  /* 0x0000009000007945 */ /* 0x000fe20003800000 */
[----:B------:R-:W-:Y:S11]  /*6d50*/  ISETP.NE.AND P0, PT, R81, RZ, PT ;  /* 0x000000ff5100720c */ /* 0x000ff60003f05270 */
[----:B------:R-:W-:Y:S05]  /*6d60*/  @P1 IMAD R2, R39, 0x1000, R80 ;  /* 0x0000100027021824 */ /* 0x000fea00078e0250 */
[----:B------:R-:W-:Y:S05]  /*6d70*/  @P1 IADD3 R0, PT, PT, R2, UR48, RZ ;  /* 0x0000003002001c10 */ /* 0x000fea000fffe0ff */
[----:B------:R-:W-:Y:S01]  /*6d80*/  @P1 IMAD.IADD R0, R71, 0x1, R0 ;  /* 0x0000000147001824 */ /* 0x000fe200078e0200 */
[----:B------:R-:W-:Y:S06]  /*6d90*/  @P0 BRA `(.L_x_111) ;  /* 0x00000000000c0947 */ /* 0x000fec0003800000 */
[----:B------:R-:W-:Y:S04]  /*6da0*/  SHF.L.U32 R4, R70, 0x1f, RZ ;  /* 0x0000001f46047819 */ /* 0x000fe800000006ff */
[----:B------:R-:W2:Y:S02]  /*6db0*/  SYNCS.PHASECHK.TRANS64.TRYWAIT P0, [R83+URZ+0x30], R4 ;  /* 0x00003004530075a7 */ /* 0x000ea400080011ff */
[----:B--2---:R-:W-:Y:S05]  /*6dc0*/  @!P0 BRA `(.L_x_112) ;  /* 0x0000001c006c8947 */ /* 0x004fea0003800000 */
.L_x_111:
[----:B------:R-:W-:Y:S05]  /*6dd0*/  BSYNC B0 ;  /* 0x0000000000007941 */ /* 0x000fea0003800000 */
.L_x_110:
[----:B------:R-:W-:Y:S02]  /*6de0*/  ISETP.NE.AND P0, PT, R82, RZ, PT ;  /* 0x000000ff5200720c */ /* 0x000fe40003f05270 */
[----:B------:R-:W-:Y:S11]  /*6df0*/  IADD3 R39, PT, PT, R39, 0x1, RZ ;  /* 0x0000000127277810 */ /* 0x000ff60007ffe0ff */
[----:B------:R-:W-:Y:S05]  /*6e00*/  @P0 WARPSYNC.ALL ;  /* 0x0000000000000948 */ /* 0x000fea0003800000 */
[----:B------:R4:W1:Y:S04]  /*6e10*/  @P0 LDSM.16.M88.4 R40, [R2+UR48+0x200] ;  /* 0x000200300228083b */ /* 0x0008680008000200 */
[----:B------:R4:W1:Y:S02]  /*6e20*/  @P0 LDSM.16.M88.4 R48, [R0+0x200] ;  /* 0x000200000030083b */ /* 0x0008640000000200 */
.L_x_109:
[----:B------:R-:W-:Y:S05]  /*6e30*/  BSYNC B1 ;  /* 0x0000000000017941 */ /* 0x000fea0003800000 */
.L_x_108:
[----:B----4-:R-:W-:Y:S05]  /*6e40*/  VIADD R0, R34, 0x40 ;  /* 0x0000004022007836 */ /* 0x010fea0000000000 */
[----:B------:R-:W-:Y:S04]  /*6e50*/  SHF.R.U32.HI R0, RZ, 0x15, R0 ;  /* 0x00000015ff007819 */ /* 0x000fe80000011600 */
[----:B------:R-:W-:Y:S11]  /*6e60*/  LOP3.LUT P0, RZ, R0, 0x3, R65, 0x48, !PT ;  /* 0x0000000300ff7812 */ /* 0x000ff60007804841 */
[----:B------:R-:W-:Y:S02]  /*6e70*/  @!UPT UIADD3 URZ, UPT, UPT, URZ, URZ, URZ ;  /* 0x000000fffffff290 */ /* 0x000fe4000fffe0ff */
        /* <DEDUP_REMOVED lines=8> */
[----:B------:R-:W3:Y:S01]  /*6f00*/  LDCU.64 UR4, c[0x4][0x10] ;  /* 0x01000200ff0477ac */ /* 0x000ee20008000a00 */
[----:B----4-:R-:W-:Y:S01]  /*6f10*/  MOV R5, UR9 ;  /* 0x0000000900057c02 */ /* 0x010fe20008000f00 */
[----:B--2---:R-:W-:Y:S01]  /*6f20*/  IMAD.U32 R4, RZ, RZ, UR8 ;  /* 0x00000008ff047e24 */ /* 0x004fe2000f8e00ff */
[----:B-----5:R-:W-:Y:S01]  /*6f30*/  MOV R7, UR7 ;  /* 0x0000000700077c02 */ /* 0x020fe20008000f00 */
[----:B------:R-:W-:Y:S01]  /*6f40*/  IMAD.U32 R6, RZ, RZ, UR6 ;  /* 0x00000006ff067e24 */ /* 0x000fe2000f8e00ff */
[----:B---3--:R-:W-:Y:S01]  /*6f50*/  MOV R11, UR5 ;  /* 0x00000005000b7c02 */ /* 0x008fe20008000f00 */
[----:B------:R-:W-:Y:S02]  /*6f60*/  IMAD.U32 R10, RZ, RZ, UR4 ;  /* 0x00000004ff0a7e24 */ /* 0x000fe4000f8e00ff */
[----:B------:R-:W-:Y:S07]  /*6f70*/  LEPC R20, `(.L_x_113) ;  /* 0x000000001014794e */ /* 0x000fee0000000000 */
[----:B-1----:R-:W-:Y:S05]  /*6f80*/  CALL.ABS.NOINC R2 ;  /* 0x0000000002007343 */ /* 0x002fea0003c00000 */
.L_x_113:
        /* <DEDUP_REMOVED lines=8> */
[----:B--2---:R-:W-:Y:S01]  /*7010*/  MOV R83, UR37 ;  /* 0x0000002500537c02 */ /* 0x004fe20008000f00 */
[----:B------:R-:W-:Y:S01]  /*7020*/  HADD2.F32 R37, -RZ, R48.H0_H0 ;  /* 0x20000030ff257230 */ /* 0x000fe20000004100 */
[----:B------:R-:W-:Y:S01]  /*7030*/  @P6 LEA R38, R38, UR48, 0x3 ;  /* 0x0000003026266c11 */ /* 0x000fe2000f8e18ff */
[----:B------:R-:W-:Y:S01]  /*7040*/  BSSY.RECONVERGENT B0, `(.L_x_114) ;  /* 0x000004d000007945 */ /* 0x000fe20003800200 */
[----:B------:R-:W-:Y:S02]  /*7050*/  LEA R88, R39, UR48, 0x3 ;  /* 0x0000003027587c11 */ /* 0x000fe4000f8e18ff */
[----:B------:R-:W-:Y:S01]  /*7060*/  @P6 IADD3 R38, PT, PT, R38, 0x50, RZ ;  /* 0x0000005026266810 */ /* 0x000fe20007ffe0ff */
[----:B------:R-:W1:Y:S03]  /*7070*/  LDTM.16dp256bit.x4 R4, tmem[UR4+0x40] ;  /* 0x00004004000479ee */ /* 0x000e660008120000 */
[----:B------:R-:W-:Y:S02]  /*7080*/  @P6 PRMT R38, R83, 0x654, R38 ;  /* 0x0000065453266816 */ /* 0x000fe40000000026 */
[----:B------:R-:W-:Y:S01]  /*7090*/  @P6 SHF.L.U32 R83, R70, 0x1f, RZ ;  /* 0x0000001f46536819 */ /* 0x000fe200000006ff */
        /* <DEDUP_REMOVED lines=71> */
.L_x_115:
[----:B------:R-:W-:Y:S05]  /*7510*/  BSYNC.RECONVERGENT B0 ;  /* 0x0000000000007941 */ /* 0x000fea0003800200 */
.L_x_114:
        /* <DEDUP_REMOVED lines=19> */
.L_x_119:
[----:B------:R-:W-:Y:S05]  /*7650*/  BSYNC B0 ;  /* 0x0000000000007941 */ /* 0x000fea0003800000 */
.L_x_118:
[----:B------:R-:W-:Y:S11]  /*7660*/  ISETP.NE.AND P0, PT, R82, RZ, PT ;  /* 0x000000ff5200720c */ /* 0x000ff60003f05270 */
[----:B------:R-:W-:Y:S02]  /*7670*/  @!UPT UIADD3 URZ, UPT, UPT, URZ, URZ, URZ ;  /* 0x000000fffffff290 */ /* 0x000fe4000fffe0ff */
[----:B------:R-:W-:Y:S05]  /*7680*/  @P0 WARPSYNC.ALL ;  /* 0x0000000000000948 */ /* 0x000fea0003800000 */
[----:B------:R4:W1:Y:S04]  /*7690*/  @P0 LDSM.16.M88.4 R40, [R39+UR48+0x200] ;  /* 0x000200302728083b */ /* 0x0008680008000200 */
[----:B------:R4:W1:Y:S02]  /*76a0*/  @P0 LDSM.16.M88.4 R48, [R0+0x200] ;  /* 0x000200000030083b */ /* 0x0008640000000200 */
.L_x_117:
[----:B------:R-:W-:Y:S05]  /*76b0*/  BSYNC B1 ;  /* 0x0000000000017941 */ /* 0x000fea0003800000 */
.L_x_116:
[----:B----4-:R-:W-:Y:S05]  /*76c0*/  VIADD R0, R34, 0x60 ;  /* 0x0000006022007836 */ /* 0x010fea0000000000 */
[----:B------:R-:W-:Y:S04]  /*76d0*/  SHF.R.U32.HI R0, RZ, 0x15, R0 ;  /* 0x00000015ff007819 */ /* 0x000fe80000011600 */
[----:B------:R-:W-:Y:S11]  /*76e0*/  LOP3.LUT P0, RZ, R0, 0x3, R65, 0x48, !PT ;  /* 0x0000000300ff7812 */ /* 0x000ff60007804841 */
[----:B------:R-:W-:Y:S02]  /*76f0*/  @!UPT UIADD3 URZ, UPT, UPT, URZ, URZ, URZ ;  /* 0x000000fffffff290 */ /* 0x000fe4000fffe0ff */
[----:B------:R-:W-:Y:S05]  /*7700*/  @!P0 BRA `(.L_x_121) ;  /* 0x0000000000408947 */ /* 0x000fea0003800000 */
[----:B------:R-:W4:Y:S01]  /*7710*/  LDCU.64 UR8, c[0x4][0x70] ;  /* 0x01000e00ff0877ac */ /* 0x000f220008000a00 */
[----:B--2---:R-:W-:Y:S01]  /*7720*/  MOV R3, 0x0 ;  /* 0x0000000000037802 */ /* 0x004fe20000000f00 */
[----:B------:R-:W-:Y:S02]  /*7730*/  HFMA2 R12, -RZ, RZ, 0, 5.9604644775390625e-08 ;  /* 0x00000001ff0c7431 */ /* 0x000fe400000001ff */
[----:B------:R-:W-:Y:S02]  /*7740*/  IMAD.MOV.U32 R8, RZ, RZ, 0x192 ;  /* 0x00000192ff087424 */ /* 0x000fe400078e00ff */
[----:B------:R-:W-:Y:S01]  /*7750*/  IMAD.MOV.U32 R13, RZ, RZ, RZ ;  /* 0x000000ffff0d7224 */ /* 0x000fe200078e00ff */
[----:B------:R-:W2:Y:S01]  /*7760*/  LDCU.64 UR6, c[0x4][0x78] ;  /* 0x01000f00ff0677ac */ /* 0x000ea20008000a00 */
[----:B------:R-:W1:Y:S01]  /*7770*/  LDC.64 R2, c[0x4][R3] ;  /* 0x0100000003027b82 */ /* 0x000e620000000a00 */
[----:B------:R-:W5:Y:S01]  /*7780*/  LDCU.64 UR4, c[0x4][0x10] ;  /* 0x01000200ff0477ac */ /* 0x000f620008000a00 */
[----:B----4-:R-:W-:Y:S01]  /*7790*/  MOV R5, UR9 ;  /* 0x0000000900057c02 */ /* 0x010fe20008000f00 */
[----:B------:R-:W-:Y:S01]  /*77a0*/  IMAD.U32 R4, RZ, RZ, UR8 ;  /* 0x00000008ff047e24 */ /* 0x000fe2000f8e00ff */
[----:B--2---:R-:W-:Y:S01]  /*77b0*/  MOV R7, UR7 ;  /* 0x0000000700077c02 */ /* 0x004fe20008000f00 */
[----:B------:R-:W-:Y:S01]  /*77c0*/  IMAD.U32 R6, RZ, RZ, UR6 ;  /* 0x00000006ff067e24 */ /* 0x000fe2000f8e00ff */
[----:B-----5:R-:W-:Y:S01]  /*77d0*/  MOV R11, UR5 ;  /* 0x00000005000b7c02 */ /* 0x020fe20008000f00 */
[----:B------:R-:W-:Y:S02]  /*77e0*/  IMAD.U32 R10, RZ, RZ, UR4 ;  /* 0x00000004ff0a7e24 */ /* 0x000fe4000f8e00ff */
[----:B------:R-:W-:Y:S07]  /*77f0*/  LEPC R20, `(.L_x_121) ;  /* 0x000000001014794e */ /* 0x000fee0000000000 */
[----:B-1-3--:R-:W-:Y:S05]  /*7800*/  CALL.ABS.NOINC R2 ;  /* 0x0000000002007343 */ /* 0x00afea0003c00000 */
.L_x_121:
[----:B------:R-:W-:Y:S01]  /*7810*/  ISETP.NE.AND P0, PT, R72, RZ, PT ;  /* 0x000000ff4800720c */ /* 0x000fe20003f05270 */
[----:B------:R-:W-:Y:S05]  /*7820*/  WARPSYNC.ALL ;  /* 0x0000000000007948 */ /* 0x000fea0003800000 */
[----:B------:R-:W-:Y:S01]  /*7830*/  R2UR UR4, R34 ;  /* 0x00000000220472ca */ /* 0x000fe200000e0000 */
[--C-:B-1----:R-:W-:Y:S01]  /*7840*/  HADD2.F32 R20, -RZ, R40.reuse.H0_H0 ;  /* 0x20000028ff147230 */ /* 0x102fe20000004100 */
[----:B------:R-:W-:Y:S01]  /*7850*/  R2UR UR5, R79 ;  /* 0x000000004f0572ca */ /* 0x000fe200000e0000 */
[----:B------:R-:W-:Y:S01]  /*7860*/  HADD2.F32 R36, -RZ, R40.H1_H1 ;  /* 0x30000028ff247230 */ /* 0x000fe20000004100 */
[----:B------:R-:W-:Y:S01]  /*7870*/  BSSY.RECONVERGENT B0, `(.L_x_122) ;  /* 0x000004f000007945 */ /* 0x000fe20003800200 */
[--C-:B------:R-:W-:Y:S02]  /*7880*/  HADD2.F32 R21, -RZ, R41.reuse.H0_H0 ;  /* 0x20000029ff157230 */ /* 0x100fe40000004100 */
[----:B------:R-:W-:Y:S02]  /*7890*/  HADD2.F32 R38, -RZ, R41.H1_H1 ;  /* 0x30000029ff267230 */ /* 0x000fe40000004100 */
[--C-:B------:R-:W-:Y:S02]  /*78a0*/  HADD2.F32 R37, -RZ, R42.reuse.H0_H0 ;  /* 0x2000002aff257230 */ /* 0x100fe40000004100 */
[----:B------:R-:W-:Y:S02]  /*78b0*/  HADD2.F32 R40, -RZ, R42.H1_H1 ;  /* 0x3000002aff287230 */ /* 0x000fe40000004100 */
[----:B------:R-:W1:Y:S01]  /*78c0*/  LDTM.16dp256bit.x4 R4, tmem[UR4+0x60] ;  /* 0x00006004000479ee */ /* 0x000e620008120000 */
[----:B------:R-:W-:Y:S01]  /*78d0*/  NOP ;  /* 0x0000000000007918 */ /* 0x000fe20000000000 */
[----:B------:R-:W-:Y:S01]  /*78e0*/  UIADD3 UR5, UPT, UPT, UR5, 0xc0, URZ ;  /* 0x000000c005057890 */ /* 0x000fe2000fffe0ff */
[--C-:B------:R-:W-:Y:S02]  /*78f0*/  HADD2.F32 R39, -RZ, R43.reuse.H0_H0 ;  /* 0x2000002bff277230 */ /* 0x100fe40000004100 */
[----:B------:R-:W-:Y:S01]  /*7900*/  HADD2.F32 R41, -RZ, R43.H1_H1 ;  /* 0x3000002bff297230 */ /* 0x000fe20000004100 */
[----:B------:R-:W-:Y:S01]  /*7910*/  UPRMT UR5, UR37, 0x654, UR5 ;  /* 0x0000065425057896 */ /* 0x000fe20008000005 */
[--C-:B------:R-:W-:Y:S02]  /*7920*/  HADD2.F32 R42, -RZ, R48.reuse.H0_H0 ;  /* 0x20000030ff2a7230 */ /* 0x100fe40000004100 */
[----:B------:R-:W-:Y:S02]  /*7930*/  HADD2.F32 R43, -RZ, R48.H1_H1 ;  /* 0x30000030ff2b7230 */ /* 0x000fe40000004100 */
[--C-:B------:R-:W-:Y:S02]  /*7940*/  HADD2.F32 R44, -RZ, R49.reuse.H0_H0 ;  /* 0x20000031ff2c7230 */ /* 0x100fe40000004100 */
[----:B------:R-:W-:Y:S02]  /*7950*/  HADD2.F32 R46, -RZ, R49.H1_H1 ;  /* 0x30000031ff2e7230 */ /* 0x000fe40000004100 */
[----:B-1----:R-:W-:Y:S01]  /*7960*/  SYNCS.ARRIVE.TRANS64.RED.A1T0 RZ, [UR5], RZ ;  /* 0x000000ffffff79a7 */ /* 0x002fe20008100405 */
[--C-:B------:R-:W-:Y:S02]  /*7970*/  HADD2.F32 R45, -RZ, R50.reuse.H0_H0 ;  /* 0x20000032ff2d7230 */ /* 0x100fe40000004100 */
[----:B------:R-:W-:Y:S02]  /*7980*/  HADD2.F32 R48, -RZ, R50.H1_H1 ;  /* 0x30000032ff307230 */ /* 0x000fe40000004100 */
[--C-:B------:R-:W-:Y:S02]  /*7990*/  HADD2.F32 R47, -RZ, R51.reuse.H0_H0 ;  /* 0x20000033ff2f7230 */ /* 0x100fe40000004100 */
[----:B------:R-:W-:Y:S02]  /*79a0*/  HADD2.F32 R50, -RZ, R51.H1_H1 ;  /* 0x30000033ff327230 */ /* 0x000fe40000004100 */
[C---:B------:R-:W-:Y:S01]  /*79b0*/  FMUL R4, R33.reuse, R4 ;  /* 0x0000000421047220 */ /* 0x040fe20000400000 */
[C---:B------:R-:W-:Y:S01]  /*79c0*/  FMUL R5, R33.reuse, R5 ;  /* 0x0000000521057220 */ /* 0x040fe20000400000 */
[C---:B------:R-:W-:Y:S01]  /*79d0*/  FMUL R6, R33.reuse, R6 ;  /* 0x0000000621067220 */ /* 0x040fe20000400000 */
[----:B------:R-:W-:Y:S01]  /*79e0*/  FMUL R7, R33, R7 ;  /* 0x0000000721077220 */ /* 0x000fe20000400000 */
[C---:B------:R-:W-:Y:S01]  /*79f0*/  FFMA R4, R35.reuse, R20, R4 ;  /* 0x0000001423047223 */ /* 0x040fe20000000004 */
[C---:B------:R-:W-:Y:S01]  /*7a00*/  FFMA R5, R35.reuse, R36, R5 ;  /* 0x0000002423057223 */ /* 0x040fe20000000005 */
[C---:B------:R-:W-:Y:S01]  /*7a10*/  FFMA R6, R35.reuse, R21, R6 ;  /* 0x0000001523067223 */ /* 0x040fe20000000006 */
[----:B------:R-:W-:Y:S01]  /*7a20*/  FFMA R7, R35, R38, R7 ;  /* 0x0000002623077223 */ /* 0x000fe20000000007 */
[C---:B------:R-:W-:Y:S01]  /*7a30*/  FMUL R8, R33.reuse, R8 ;  /* 0x0000000821087220 */ /* 0x040fe20000400000 */
[----:B------:R-:W-:Y:S01]  /*7a40*/  FMUL R9, R33, R9 ;  /* 0x0000000921097220 */ /* 0x000fe20000400000 */
[----:B---3--:R-:W-:Y:S01]  /*7a50*/  F2FP.F16.F32.PACK_AB R80, R5, R4 ;  /* 0x000000040550723e */ /* 0x008fe200000000ff */
[----:B------:R-:W-:Y:S01]  /*7a60*/  FMUL R0, R33, R10 ;  /* 0x0000000a21007220 */ /* 0x000fe20000400000 */
[----:B------:R-:W-:Y:S01]  /*7a70*/  F2FP.F16.F32.PACK_AB R81, R7, R6 ;  /* 0x000000060751723e */ /* 0x000fe200000000ff */
[C---:B------:R-:W-:Y:S01]  /*7a80*/  FFMA R8, R35.reuse, R37, R8 ;  /* 0x0000002523087223 */ /* 0x040fe20000000008 */
[----:B------:R-:W-:Y:S01]  /*7a90*/  FFMA R9, R35, R40, R9 ;  /* 0x0000002823097223 */ /* 0x000fe20000000009 */
[C---:B------:R-:W-:Y:S01]  /*7aa0*/  FMUL R2, R33.reuse, R11 ;  /* 0x0000000b21027220 */ /* 0x040fe20000400000 */
[C---:B--2---:R-:W-:Y:S01]  /*7ab0*/  FMUL R3, R33.reuse, R12 ;  /* 0x0000000c21037220 */ /* 0x044fe20000400000 */
[----:B------:R-:W-:Y:S01]  /*7ac0*/  FMUL R10, R33, R13 ;  /* 0x0000000d210a7220 */ /* 0x000fe20000400000 */
[----:B------:R-:W-:Y:S01]  /*7ad0*/  FFMA R0, R35, R39, R0 ;  /* 0x0000002723007223 */ /* 0x000fe20000000000 */
        /* <DEDUP_REMOVED lines=40> */
.L_x_123:
[----:B------:R-:W-:Y:S05]  /*7d60*/  BSYNC.RECONVERGENT B0 ;  /* 0x0000000000007941 */ /* 0x000fea0003800200 */
.L_x_122:
[----:B------:R-:W-:Y:S01]  /*7d70*/  BAR.SYNC.DEFER_BLOCKING 0x1, 0x80 ;  /* 0x0042000000007b1d */ /* 0x000fe20000010000 */
[----:B------:R-:W-:Y:S01]  /*7d80*/  UISETP.NE.AND UP0, UPT, UR49, -0x4, UPT ;  /* 0xfffffffc3100788c */ /* 0x000fe2000bf05270 */
[----:B------:R-:W-:Y:S08]  /*7d90*/  IADD3 R0, PT, PT, R30, 0x1, RZ ;  /* 0x000000011e007810 */ /* 0x000ff00007ffe0ff */
[----:B------:R-:W-:Y:S05]  /*7da0*/  BRA.U !UP0, `(.L_x_124) ;  /* 0x0000000108287547 */ /* 0x000fea000b800000 */
[----:B------:R-:W-:Y:S01]  /*7db0*/  ISETP.NE.AND P0, PT, R76, RZ, PT ;  /* 0x000000ff4c00720c */ /* 0x000fe20003f05270 */
[----:B------:R-:W-:Y:S01]  /*7dc0*/  IMAD.U32 R3, RZ, RZ, UR51 ;  /* 0x00000033ff037e24 */ /* 0x000fe2000f8e00ff */
[----:B------:R-:W-:Y:S01]  /*7dd0*/  UIADD3 UR51, UPT, UPT, UR51, 0x1, URZ ;  /* 0x0000000133337890 */ /* 0x000fe2000fffe0ff */
[----:B------:R-:W-:Y:S03]  /*7de0*/  IMAD.U32 R2, RZ, RZ, UR37 ;  /* 0x00000025ff027e24 */ /* 0x000fe6000f8e00ff */
[----:B------:R-:W-:Y:S04]  /*7df0*/  UISETP.NE.AND UP0, UPT, UR51, 0x4, UPT ;  /* 0x000000043300788c */ /* 0x000fe8000bf05270 */
[----:B------:R-:W-:Y:S03]  /*7e00*/  USEL UR51, UR51, URZ, UP0 ;  /* 0x000000ff33337287 */ /* 0x000fe60008000000 */
[----:B------:R-:W-:Y:S05]  /*7e10*/  @P0 LEA R3, R3, UR48, 0x3 ;  /* 0x0000003003030c11 */ /* 0x000fea000f8e18ff */
[----:B------:R-:W-:Y:S05]  /*7e20*/  @P0 VIADD R3, R3, 0x50 ;  /* 0x0000005003030836 */ /* 0x000fea0000000000 */
[----:B------:R-:W-:Y:S04]  /*7e30*/  @P0 PRMT R2, R2, 0x654, R3 ;  /* 0x0000065402020816 */ /* 0x000fe80000000003 */
[----:B------:R2:W-:Y:S03]  /*7e40*/  @P0 SYNCS.ARRIVE.TRANS64.RED.A1T0 RZ, [R2+URZ], RZ ;  /* 0x000000ff02ff09a7 */ /* 0x0005e600081004ff */
.L_x_124:
[----:B------:R-:W-:Y:S01]  /*7e50*/  ISETP.NE.AND P2, PT, R73, RZ, PT ;  /* 0x000000ff4900720c */ /* 0x000fe20003f45270 */
[----:B------:R-:W-:Y:S01]  /*7e60*/  UIADD3 UR49, UPT, UPT, UR49, 0x4, URZ ;  /* 0x0000000431317890 */ /* 0x000fe2000fffe0ff */
[----:B------:R-:W-:Y:S01]  /*7e70*/  ISETP.NE.AND P0, PT, R75, 0x2, PT ;  /* 0x000000024b00780c */ /* 0x000fe20003f05270 */
[----:B------:R-:W-:Y:S01]  /*7e80*/  IMAD.IADD R20, R29, 0x1, R58 ;  /* 0x000000011d147824 */ /* 0x000fe200078e023a */
[----:B------:R-:W-:Y:S01]  /*7e90*/  ISETP.NE.AND P1, PT, R0, 0x4, PT ;  /* 0x000000040000780c */ /* 0x000fe20003f25270 */
[----:B------:R-:W-:Y:S01]  /*7ea0*/  IMAD.IADD R21, R31, 0x1, R60 ;  /* 0x000000011f157824 */ /* 0x000fe200078e023c */
[----:B------:R-:W-:Y:S02]  /*7eb0*/  SEL R3, RZ, 0x1, P0 ;  /* 0x00000001ff037807 */ /* 0x000fe40000000000 */
[----:B--2---:R-:W-:Y:S02]  /*7ec0*/  SEL R2, RZ, 0x1, P1 ;  /* 0x00000001ff027807 */ /* 0x004fe40000800000 */
[----:B------:R-:W-:Y:S02]  /*7ed0*/  LOP3.LUT R68, R68, R3, RZ, 0x3c, !PT ;  /* 0x0000000344447212 */ /* 0x000fe400078e3cff */
[----:B------:R-:W-:Y:S02]  /*7ee0*/  LOP3.LUT R69, R69, R2, RZ, 0x3c, !PT ;  /* 0x0000000245457212 */ /* 0x000fe400078e3cff */
[----:B------:R-:W-:Y:S02]  /*7ef0*/  @P2 R2UR UR36, R67 ;  /* 0x00000000432422ca */ /* 0x000fe400000e0000 */
[----:B------:R-:W-:Y:S02]  /*7f00*/  SEL R75, R75, RZ, P0 ;  /* 0x000000ff4b4b7207 */ /* 0x000fe40000000000 */
[----:B------:R-:W-:Y:S01]  /*7f10*/  SEL R30, R0, RZ, P1 ;  /* 0x000000ff001e7207 */ /* 0x000fe20000800000 */
[----:B------:R-:W-:Y:S10]  /*7f20*/  @P2 BRA `(.L_x_125) ;  /* 0xffffffd000182947 */ /* 0x000ff4000383ffff */
[----:B------:R-:W-:-:S09]  /*7f30*/  UISETP.NE.AND UP0, UPT, UR50, URZ, UPT ;  /* 0x000000ff3200728c */ /* 0x000fd2000bf05270 */
[----:B------:R-:W-:Y:S05]  /*7f40*/  BRA.U !UP0, `(.L_x_126) ;  /* 0x0000000108487547 */ /* 0x000fea000b800000 */
[----:B------:R-:W2:Y:S02]  /*7f50*/  LDCU.64 UR4, c[0x0][0x890] ;  /* 0x00011200ff0477ac */ /* 0x000ea40008000a00 */
[----:B--2---:R-:W-:-:S04]  /*7f60*/  UISETP.NE.U32.AND UP0, UPT, UR4, URZ, UPT ;  /* 0x000000ff0400728c */ /* 0x004fc8000bf05070 */
[----:B------:R-:W-:-:S09]  /*7f70*/  UISETP.NE.AND.EX UP0, UPT, UR5, URZ, UPT, UP0 ;  /* 0x000000ff0500728c */ /* 0x000fd2000bf05300 */
[----:B------:R-:W-:Y:S05]  /*7f80*/  BRA.U UP0, `(.L_x_127) ;  /* 0x00000001000c7547 */ /* 0x000fea000b800000 */
[----:B------:R-:W-:-:S13]  /*7f90*/  FSETP.NEU.AND P0, PT, R35, RZ, PT ;  /* 0x000000ff2300720b */ /* 0x000fda0003f0d000 */
[----:B------:R-:W-:Y:S05]  /*7fa0*/  @!P0 EXIT ;  /* 0x000000000000894d */ /* 0x000fea0003800000 */
[----:B------:R-:W-:Y:S05]  /*7fb0*/  BRA `(.L_x_126) ;  /* 0x00000000002c7947 */ /* 0x000fea0003800000 */
.L_x_127:
[----:B------:R-:W-:Y:S01]  /*7fc0*/  ISETP.NE.AND P0, PT, R74, RZ, PT ;  /* 0x000000ff4a00720c */ /* 0x000fe20003f05270 */
[----:B------:R-:W-:-:S12]  /*7fd0*/  BSSY.RECONVERGENT B0, `(.L_x_126) ;  /* 0x0000009000007945 */ /* 0x000fd80003800200 */
[----:B------:R-:W-:Y:S05]  /*7fe0*/  @P0 BRA `(.L_x_128) ;  /* 0x0000000000140947 */ /* 0x000fea0003800000 */
[----:B------:R-:W2:Y:S02]  /*7ff0*/  LDCU.64 UR4, c[0x0][0x888] ;  /* 0x00011100ff0477ac */ /* 0x000ea40008000a00 */
[----:B--2---:R-:W-:-:S04]  /*8000*/  ISETP.NE.U32.AND P0, PT, RZ, UR4, PT ;  /* 0x00000004ff007c0c */ /* 0x004fc8000bf05070 */
[----:B------:R-:W-:-:S13]  /*8010*/  ISETP.NE.AND.EX P0, PT, RZ, UR5, PT, P0 ;  /* 0x00000005ff007c0c */ /* 0x000fda000bf05300 */
[----:B------:R-:W-:Y:S05]  /*8020*/  @!P0 EXIT ;  /* 0x000000000000894d */ /* 0x000fea0003800000 */
[----:B------:R-:W-:Y:S05]  /*8030*/  BRA `(.L_x_129) ;  /* 0x0000000000087947 */ /* 0x000fea0003800000 */
.L_x_128:
[----:B------:R-:W-:-:S13]  /*8040*/  FSETP.NEU.AND P0, PT, R35, RZ, PT ;  /* 0x000000ff2300720b */ /* 0x000fda0003f0d000 */
[----:B------:R-:W-:Y:S05]  /*8050*/  @!P0 EXIT ;  /* 0x000000000000894d */ /* 0x000fea0003800000 */
.L_x_129:
[----:B------:R-:W-:Y:S05]  /*8060*/  BSYNC.RECONVERGENT B0 ;  /* 0x0000000000007941 */ /* 0x000fea0003800200 */
.L_x_126:
[----:B------:R-:W-:Y:S01]  /*8070*/  ULEA UR4, UR51, UR48, 0x3 ;  /* 0x0000003033047291 */ /* 0x000fe2000f8e18ff */
[----:B------:R-:W-:-:S04]  /*8080*/  DEPBAR.LE SB0, 0x0 ;  /* 0x000080000000791a */ /* 0x000fc80000000000 */
[----:B------:R-:W-:-:S04]  /*8090*/  UIADD3 UR4, UPT, UPT, UR4, 0x50, URZ ;  /* 0x0000005004047890 */ /* 0x000fc8000fffe0ff */
[----:B------:R-:W-:-:S09]  /*80a0*/  UPRMT UR4, UR37, 0x654, UR4 ;  /* 0x0000065425047896 */ /* 0x000fd20008000004 */
[----:B------:R-:W-:Y:S01]  /*80b0*/  SYNCS.ARRIVE.TRANS64.RED.A1T0 RZ, [UR4], RZ ;  /* 0x000000ffffff79a7 */ /* 0x000fe20008100404 */
[----:B------:R-:W-:Y:S05]  /*80c0*/  EXIT ;  /* 0x000000000000794d */ /* 0x000fea0003800000 */
.L_x_19:
[----:B--2---:R2:W1:Y:S02]  /*80d0*/  SYNCS.PHASECHK.TRANS64.TRYWAIT P0, [R3+URZ+0xf0], R2 ;  /* 0x0000f002030075a7 */ /* 0x00446400080011ff */
[----:B-1----:R-:W-:Y:S05]  /*80e0*/  @!P0 NANOSLEEP.SYNCS 0x989680 ;  /* 0x009896800000895d */ /* 0x002fea0003900000 */
[----:B------:R-:W1:Y:S02]  /*80f0*/  @!P0 SYNCS.PHASECHK.TRANS64 P0, [R3+URZ+0xf0], R2 ;  /* 0x0000f002030085a7 */ /* 0x000e6400080010ff */
[----:B-1----:R-:W-:Y:S05]  /*8100*/  @!P0 BRA `(.L_x_19) ;  /* 0xfffffffc00f08947 */ /* 0x002fea000383ffff */
[----:B------:R-:W-:Y:S05]  /*8110*/  BRA `(.L_x_130) ;  /* 0xffffff94002c7947 */ /* 0x000fea000383ffff */
.L_x_22:
[----:B-1----:R-:W-:-:S07]  /*8120*/  MOV R2, UR33 ;  /* 0x0000002100027c02 */ /* 0x002fce0008000f00 */
.L_x_131:
[----:B-1----:R1:W2:Y:S02]  /*8130*/  SYNCS.PHASECHK.TRANS64.TRYWAIT P0, [R2+URZ+0x18], R5 ;  /* 0x00001805020075a7 */ /* 0x0022a400080011ff */
[----:B--2---:R-:W-:Y:S05]  /*8140*/  @!P0 NANOSLEEP.SYNCS 0x989680 ;  /* 0x009896800000895d */ /* 0x004fea0003900000 */
[----:B------:R-:W2:Y:S02]  /*8150*/  @!P0 SYNCS.PHASECHK.TRANS64 P0, [R2+URZ+0x18], R5 ;  /* 0x00001805020085a7 */ /* 0x000ea400080010ff */
[----:B--2---:R-:W-:Y:S05]  /*8160*/  @!P0 BRA `(.L_x_131) ;  /* 0xfffffffc00f08947 */ /* 0x004fea000383ffff */
[----:B------:R-:W-:Y:S05]  /*8170*/  BRA `(.L_x_21) ;  /* 0xffffff94007c7947 */ /* 0x000fea000383ffff */
.L_x_28:
[----:B-1----:R-:W-:-:S07]  /*8180*/  MOV R2, UR33 ;  /* 0x0000002100027c02 */ /* 0x002fce0008000f00 */
.L_x_132:
[----:B-1----:R1:W2:Y:S02]  /*8190*/  SYNCS.PHASECHK.TRANS64.TRYWAIT P0, [R2+URZ+0x18], R5 ;  /* 0x00001805020075a7 */ /* 0x0022a400080011ff */
[----:B--2---:R-:W-:Y:S05]  /*81a0*/  @!P0 NANOSLEEP.SYNCS 0x989680 ;  /* 0x009896800000895d */ /* 0x004fea0003900000 */
[----:B------:R-:W2:Y:S02]  /*81b0*/  @!P0 SYNCS.PHASECHK.TRANS64 P0, [R2+URZ+0x18], R5 ;  /* 0x00001805020085a7 */ /* 0x000ea400080010ff */
[----:B--2---:R-:W-:Y:S05]  /*81c0*/  @!P0 BRA `(.L_x_132) ;  /* 0xfffffffc00f08947 */ /* 0x004fea000383ffff */
[----:B------:R-:W-:Y:S05]  /*81d0*/  BRA `(.L_x_27) ;  /* 0xffffff9800547947 */ /* 0x000fea000383ffff */
.L_x_32:
[----:B-1----:R1:W2:Y:S02]  /*81e0*/  SYNCS.PHASECHK.TRANS64.TRYWAIT P0, [R2+URZ+0x80], R3 ;  /* 0x00008003020075a7 */ /* 0x0022a400080011ff */
[----:B--2---:R-:W-:Y:S05]  /*81f0*/  @!P0 NANOSLEEP.SYNCS 0x989680 ;  /* 0x009896800000895d */ /* 0x004fea0003900000 */
[----:B------:R-:W2:Y:S02]  /*8200*/  @!P0 SYNCS.PHASECHK.TRANS64 P0, [R2+URZ+0x80], R3 ;  /* 0x00008003020085a7 */ /* 0x000ea400080010ff */
[----:B--2---:R-:W-:Y:S05]  /*8210*/  @!P0 BRA `(.L_x_32) ;  /* 0xfffffffc00f08947 */ /* 0x004fea000383ffff */
[----:B------:R-:W-:Y:S05]  /*8220*/  BRA `(.L_x_133) ;  /* 0xffffff9c000c7947 */ /* 0x000fea000383ffff */
.L_x_36:
[----:B----4-:R-:W-:-:S07]  /*8230*/  MOV R0, UR5 ;  /* 0x0000000500007c02 */ /* 0x010fce0008000f00 */
.L_x_134:
[----:B-1----:R1:W2:Y:S02]  /*8240*/  SYNCS.PHASECHK.TRANS64.TRYWAIT P0, [R0+URZ], R3 ;  /* 0x00000003000075a7 */ /* 0x0022a400080011ff */
[----:B--2---:R-:W-:Y:S05]  /*8250*/  @!P0 NANOSLEEP.SYNCS 0x989680 ;  /* 0x009896800000895d */ /* 0x004fea0003900000 */
[----:B------:R-:W2:Y:S02]  /*8260*/  @!P0 SYNCS.PHASECHK.TRANS64 P0, [R0+URZ], R3 ;  /* 0x00000003000085a7 */ /* 0x000ea400080010ff */
[----:B--2---:R-:W-:Y:S05]  /*8270*/  @!P0 BRA `(.L_x_134) ;  /* 0xfffffffc00f08947 */ /* 0x004fea000383ffff */
[----:B------:R-:W-:Y:S05]  /*8280*/  BRA `(.L_x_135) ;  /* 0xffffffa0007c7947 */ /* 0x000fea000383ffff */
.L_x_37:
[----:B----4-:R-:W-:-:S07]  /*8290*/  MOV R0, UR5 ;  /* 0x0000000500007c02 */ /* 0x010fce0008000f00 */
.L_x_136:
[----:B-1----:R1:W2:Y:S02]  /*82a0*/  SYNCS.PHASECHK.TRANS64.TRYWAIT P0, [R0+URZ], R3 ;  /* 0x00000003000075a7 */ /* 0x0022a400080011ff */
[----:B--2---:R-:W-:Y:S05]  /*82b0*/  @!P0 NANOSLEEP.SYNCS 0x989680 ;  /* 0x009896800000895d */ /* 0x004fea0003900000 */
[----:B------:R-:W2:Y:S02]  /*82c0*/  @!P0 SYNCS.PHASECHK.TRANS64 P0, [R0+URZ], R3 ;  /* 0x00000003000085a7 */ /* 0x000ea400080010ff */
[----:B--2---:R-:W-:Y:S05]  /*82d0*/  @!P0 BRA `(.L_x_136) ;  /* 0xfffffffc00f08947 */ /* 0x004fea000383ffff */
[----:B------:R-:W-:Y:S05]  /*82e0*/  BRA `(.L_x_137) ;  /* 0xffffffa000887947 */ /* 0x000fea000383ffff */
.L_x_40:
[----:B-1----:R1:W2:Y:S02]  /*82f0*/  SYNCS.PHASECHK.TRANS64.TRYWAIT P0, [R0+URZ+0xe0], R5 ;  /* 0x0000e005000075a7 */ /* 0x0022a400080011ff */
[----:B--2---:R-:W-:Y:S05]  /*8300*/  @!P0 NANOSLEEP.SYNCS 0x989680 ;  /* 0x009896800000895d */ /* 0x004fea0003900000 */
[----:B------:R-:W2:Y:S02]  /*8310*/  @!P0 SYNCS.PHASECHK.TRANS64 P0, [R0+URZ+0xe0], R5 ;  /* 0x0000e005000085a7 */ /* 0x000ea400080010ff */
[----:B--2---:R-:W-:Y:S05]  /*8320*/  @!P0 BRA `(.L_x_40) ;  /* 0xfffffffc00f08947 */ /* 0x004fea000383ffff */
[----:B------:R-:W-:Y:S05]  /*8330*/  BRA `(.L_x_138) ;  /* 0xffffffa000e47947 */ /* 0x000fea000383ffff */
.L_x_41:
[----:B------:R-:W-:-:S07]  /*8340*/  MOV R0, UR5 ;  /* 0x0000000500007c02 */ /* 0x000fce0008000f00 */
.L_x_139:
[----:B-1----:R1:W2:Y:S02]  /*8350*/  SYNCS.PHASECHK.TRANS64.TRYWAIT P0, [R0+URZ+0x90], R5 ;  /* 0x00009005000075a7 */ /* 0x0022a400080011ff */
[----:B--2---:R-:W-:Y:S05]  /*8360*/  @!P0 NANOSLEEP.SYNCS 0x989680 ;  /* 0x009896800000895d */ /* 0x004fea0003900000 */
[----:B------:R-:W2:Y:S02]  /*8370*/  @!P0 SYNCS.PHASECHK.TRANS64 P0, [R0+URZ+0x90], R5 ;  /* 0x00009005000085a7 */ /* 0x000ea400080010ff */
[----:B--2---:R-:W-:Y:S05]  /*8380*/  @!P0 BRA `(.L_x_139) ;  /* 0xfffffffc00f08947 */ /* 0x004fea000383ffff */
[----:B------:R-:W-:Y:S05]  /*8390*/  BRA `(.L_x_140) ;  /* 0xffffffa000f47947 */ /* 0x000fea000383ffff */
.L_x_42:
[----:B-1----:R1:W2:Y:S02]  /*83a0*/  SYNCS.PHASECHK.TRANS64.TRYWAIT P1, [R0+URZ+0x80], R5 ;  /* 0x00008005000075a7 */ /* 0x0022a400080211ff */
[----:B--2---:R-:W-:Y:S05]  /*83b0*/  @!P1 NANOSLEEP.SYNCS 0x989680 ;  /* 0x009896800000995d */ /* 0x004fea0003900000 */
[----:B------:R-:W2:Y:S02]  /*83c0*/  @!P1 SYNCS.PHASECHK.TRANS64 P1, [R0+URZ+0x80], R5 ;  /* 0x00008005000095a7 */ /* 0x000ea400080210ff */
[----:B--2---:R-:W-:Y:S05]  /*83d0*/  @!P1 BRA `(.L_x_42) ;  /* 0xfffffffc00f09947 */ /* 0x004fea000383ffff */
[----:B------:R-:W-:Y:S05]  /*83e0*/  BRA `(.L_x_141) ;  /* 0xffffffa400247947 */ /* 0x000fea000383ffff */
.L_x_45:
[----:B------:R-:W-:-:S07]  /*83f0*/  MOV R0, UR5 ;  /* 0x0000000500007c02 */ /* 0x000fce0008000f00 */
.L_x_142:
[----:B-1----:R1:W2:Y:S02]  /*8400*/  SYNCS.PHASECHK.TRANS64.TRYWAIT P0, [R0+URZ+0x90], R3 ;  /* 0x00009003000075a7 */ /* 0x0022a400080011ff */
[----:B--2---:R-:W-:Y:S05]  /*8410*/  @!P0 NANOSLEEP.SYNCS 0x989680 ;  /* 0x009896800000895d */ /* 0x004fea0003900000 */
[----:B------:R-:W2:Y:S02]  /*8420*/  @!P0 SYNCS.PHASECHK.TRANS64 P0, [R0+URZ+0x90], R3 ;  /* 0x00009003000085a7 */ /* 0x000ea400080010ff */
[----:B--2---:R-:W-:Y:S05]  /*8430*/  @!P0 BRA `(.L_x_142) ;  /* 0xfffffffc00f08947 */ /* 0x004fea000383ffff */
[----:B------:R-:W-:Y:S05]  /*8440*/  BRA `(.L_x_44) ;  /* 0xffffffa400787947 */ /* 0x000fea000383ffff */
.L_x_52:
[----:B-1----:R1:W2:Y:S02]  /*8450*/  SYNCS.PHASECHK.TRANS64.TRYWAIT P1, [R0+URZ+0x80], R5 ;  /* 0x00008005000075a7 */ /* 0x0022a400080211ff */
[----:B--2---:R-:W-:Y:S05]  /*8460*/  @!P1 NANOSLEEP.SYNCS 0x989680 ;  /* 0x009896800000995d */ /* 0x004fea0003900000 */
[----:B------:R-:W2:Y:S02]  /*8470*/  @!P1 SYNCS.PHASECHK.TRANS64 P1, [R0+URZ+0x80], R5 ;  /* 0x00008005000095a7 */ /* 0x000ea400080210ff */
[----:B--2---:R-:W-:Y:S05]  /*8480*/  @!P1 BRA `(.L_x_52) ;  /* 0xfffffffc00f09947 */ /* 0x004fea000383ffff */
[----:B------:R-:W-:Y:S05]  /*8490*/  BRA `(.L_x_143) ;  /* 0xffffffac00087947 */ /* 0x000fea000383ffff */
.L_x_53:
[----:B------:R-:W-:-:S07]  /*84a0*/  MOV R3, UR6 ;  /* 0x0000000600037c02 */ /* 0x000fce0008000f00 */
.L_x_144:
[----:B-1----:R1:W2:Y:S02]  /*84b0*/  SYNCS.PHASECHK.TRANS64.TRYWAIT P0, [R3+URZ+0xc0], R0 ;  /* 0x0000c000030075a7 */ /* 0x0022a400080011ff */
[----:B--2---:R-:W-:Y:S05]  /*84c0*/  @!P0 NANOSLEEP.SYNCS 0x989680 ;  /* 0x009896800000895d */ /* 0x004fea0003900000 */
[----:B------:R-:W2:Y:S02]  /*84d0*/  @!P0 SYNCS.PHASECHK.TRANS64 P0, [R3+URZ+0xc0], R0 ;  /* 0x0000c000030085a7 */ /* 0x000ea400080010ff */
[----:B--2---:R-:W-:Y:S05]  /*84e0*/  @!P0 BRA `(.L_x_144) ;  /* 0xfffffffc00f08947 */ /* 0x004fea000383ffff */
[----:B------:R-:W-:Y:S05]  /*84f0*/  BRA `(.L_x_145) ;  /* 0xffffffac00587947 */ /* 0x000fea000383ffff */
.L_x_56:
[----:B------:R-:W-:Y:S07]  /*8500*/  MOV R0, UR11 ;  /* 0x0000000b00007c02 */ /* 0x000fee0008000f00 */
.L_x_146:
[----:B-1----:R1:W2:Y:S02]  /*8510*/  SYNCS.PHASECHK.TRANS64.TRYWAIT P0, [R0+URZ], R3 ;  /* 0x00000003000075a7 */ /* 0x0022a400080011ff */
[----:B--2---:R-:W-:Y:S05]  /*8520*/  @!P0 NANOSLEEP.SYNCS 0x989680 ;  /* 0x009896800000895d */ /* 0x004fea0003900000 */
[----:B------:R-:W2:Y:S02]  /*8530*/  @!P0 SYNCS.PHASECHK.TRANS64 P0, [R0+URZ], R3 ;  /* 0x00000003000085a7 */ /* 0x000ea400080010ff */
[----:B--2---:R-:W-:Y:S05]  /*8540*/  @!P0 BRA `(.L_x_146) ;  /* 0xfffffffc00f08947 */ /* 0x004fea000383ffff */
[----:B------:R-:W-:Y:S05]  /*8550*/  BRA `(.L_x_55) ;  /* 0xffffffac00747947 */ /* 0x000fea000383ffff */
.L_x_59:
[----:B------:R-:W-:-:S07]  /*8560*/  MOV R0, UR6 ;  /* 0x0000000600007c02 */ /* 0x000fce0008000f00 */
.L_x_147:
[----:B--2---:R2:W4:Y:S02]  /*8570*/  SYNCS.PHASECHK.TRANS64.TRYWAIT P0, [R0+URZ], R3 ;  /* 0x00000003000075a7 */ /* 0x00452400080011ff */
[----:B----4-:R-:W-:Y:S05]  /*8580*/  @!P0 NANOSLEEP.SYNCS 0x989680 ;  /* 0x009896800000895d */ /* 0x010fea0003900000 */
[----:B------:R-:W4:Y:S02]  /*8590*/  @!P0 SYNCS.PHASECHK.TRANS64 P0, [R0+URZ], R3 ;  /* 0x00000003000085a7 */ /* 0x000f2400080010ff */
[----:B----4-:R-:W-:Y:S05]  /*85a0*/  @!P0 BRA `(.L_x_147) ;  /* 0xfffffffc00f08947 */ /* 0x010fea000383ffff */
[----:B------:R-:W-:Y:S05]  /*85b0*/  BRA `(.L_x_148) ;  /* 0xffffffb000a07947 */ /* 0x000fea000383ffff */
.L_x_60:
[----:B------:R-:W-:-:S07]  /*85c0*/  MOV R0, UR6 ;  /* 0x0000000600007c02 */ /* 0x000fce0008000f00 */
.L_x_149:
[----:B-1----:R1:W2:Y:S02]  /*85d0*/  SYNCS.PHASECHK.TRANS64.TRYWAIT P0, [R0+URZ], R3 ;  /* 0x00000003000075a7 */ /* 0x0022a400080011ff */
[----:B--2---:R-:W-:Y:S05]  /*85e0*/  @!P0 NANOSLEEP.SYNCS 0x989680 ;  /* 0x009896800000895d */ /* 0x004fea0003900000 */
[----:B------:R-:W2:Y:S02]  /*85f0*/  @!P0 SYNCS.PHASECHK.TRANS64 P0, [R0+URZ], R3 ;  /* 0x00000003000085a7 */ /* 0x000ea400080010ff */
[----:B--2---:R-:W-:Y:S05]  /*8600*/  @!P0 BRA `(.L_x_149) ;  /* 0xfffffffc00f08947 */ /* 0x004fea000383ffff */
[----:B------:R-:W-:Y:S05]  /*8610*/  BRA `(.L_x_150) ;  /* 0xffffffb000ac7947 */ /* 0x000fea000383ffff */
.L_x_61:
[----:B------:R-:W-:-:S07]  /*8620*/  MOV R0, UR6 ;  /* 0x0000000600007c02 */ /* 0x000fce0008000f00 */
.L_x_151:
[----:B-1----:R1:W2:Y:S02]  /*8630*/  SYNCS.PHASECHK.TRANS64.TRYWAIT P0, [R0+URZ], R3 ;  /* 0x00000003000075a7 */ /* 0x0022a400080011ff */
[----:B--2---:R-:W-:Y:S05]  /*8640*/  @!P0 NANOSLEEP.SYNCS 0x989680 ;  /* 0x009896800000895d */ /* 0x004fea0003900000 */
[----:B------:R-:W2:Y:S02]  /*8650*/  @!P0 SYNCS.PHASECHK.TRANS64 P0, [R0+URZ], R3 ;  /* 0x00000003000085a7 */ /* 0x000ea400080010ff */
[----:B--2---:R-:W-:Y:S05]  /*8660*/  @!P0 BRA `(.L_x_151) ;  /* 0xfffffffc00f08947 */ /* 0x004fea000383ffff */
[----:B------:R-:W-:Y:S05]  /*8670*/  BRA `(.L_x_152) ;  /* 0xffffffb000b87947 */ /* 0x000fea000383ffff */
.L_x_62:
[----:B------:R-:W-:-:S07]  /*8680*/  MOV R0, UR7 ;  /* 0x0000000700007c02 */ /* 0x000fce0008000f00 */
.L_x_153:
[----:B-1----:R1:W2:Y:S02]  /*8690*/  SYNCS.PHASECHK.TRANS64.TRYWAIT P0, [R0+URZ], R3 ;  /* 0x00000003000075a7 */ /* 0x0022a400080011ff */
[----:B--2---:R-:W-:Y:S05]  /*86a0*/  @!P0 NANOSLEEP.SYNCS 0x989680 ;  /* 0x009896800000895d */ /* 0x004fea0003900000 */
[----:B------:R-:W2:Y:S02]  /*86b0*/  @!P0 SYNCS.PHASECHK.TRANS64 P0, [R0+URZ], R3 ;  /* 0x00000003000085a7 */ /* 0x000ea400080010ff */
[----:B--2---:R-:W-:Y:S05]  /*86c0*/  @!P0 BRA `(.L_x_153) ;  /* 0xfffffffc00f08947 */ /* 0x004fea000383ffff */
[----:B------:R-:W-:Y:S05]  /*86d0*/  BRA `(.L_x_154) ;  /* 0xffffffb000c47947 */ /* 0x000fea000383ffff */
.L_x_67:
[----:B--2---:R2:W3:Y:S02]  /*86e0*/  SYNCS.PHASECHK.TRANS64.TRYWAIT P0, [R0+URZ+0x80], R3 ;  /* 0x00008003000075a7 */ /* 0x0044e400080011ff */
[----:B---3--:R-:W-:Y:S05]  /*86f0*/  @!P0 NANOSLEEP.SYNCS 0x989680 ;  /* 0x009896800000895d */ /* 0x008fea0003900000 */
[----:B------:R-:W3:Y:S02]  /*8700*/  @!P0 SYNCS.PHASECHK.TRANS64 P0, [R0+URZ+0x80], R3 ;  /* 0x00008003000085a7 */ /* 0x000ee400080010ff */
[----:B---3--:R-:W-:Y:S05]  /*8710*/  @!P0 BRA `(.L_x_67) ;  /* 0xfffffffc00f08947 */ /* 0x008fea000383ffff */
[----:B------:R-:W-:Y:S05]  /*8720*/  BRA `(.L_x_155) ;  /* 0xffffffb400d07947 */ /* 0x000fea000383ffff */
.L_x_70:
[----:B------:R-:W-:Y:S07]  /*8730*/  MOV R0, UR7 ;  /* 0x0000000700007c02 */ /* 0x000fee0008000f00 */
.L_x_156:
[----:B--2---:R2:W3:Y:S02]  /*8740*/  SYNCS.PHASECHK.TRANS64.TRYWAIT P0, [R0+URZ+0x78], R3 ;  /* 0x00007803000075a7 */ /* 0x0044e400080011ff */
[----:B---3--:R-:W-:Y:S05]  /*8750*/  @!P0 NANOSLEEP.SYNCS 0x989680 ;  /* 0x009896800000895d */ /* 0x008fea0003900000 */
[----:B------:R-:W3:Y:S02]  /*8760*/  @!P0 SYNCS.PHASECHK.TRANS64 P0, [R0+URZ+0x78], R3 ;  /* 0x00007803000085a7 */ /* 0x000ee400080010ff */
[----:B---3--:R-:W-:Y:S05]  /*8770*/  @!P0 BRA `(.L_x_156) ;  /* 0xfffffffc00f08947 */ /* 0x008fea000383ffff */
[----:B------:R-:W-:Y:S05]  /*8780*/  BRA `(.L_x_69) ;  /* 0xffffffb800b07947 */ /* 0x000fea000383ffff */
.L_x_73:
[----:B------:R-:W-:Y:S07]  /*8790*/  MOV R3, UR7 ;  /* 0x0000000700037c02 */ /* 0x000fee0008000f00 */
.L_x_157:
[----:B-1----:R1:W2:Y:S02]  /*87a0*/  SYNCS.PHASECHK.TRANS64.TRYWAIT P0, [R3+URZ+0x50], R12 ;  /* 0x0000500c030075a7 */ /* 0x0022a400080011ff */
[----:B--2---:R-:W-:Y:S05]  /*87b0*/  @!P0 NANOSLEEP.SYNCS 0x989680 ;  /* 0x009896800000895d */ /* 0x004fea0003900000 */
[----:B------:R-:W2:Y:S02]  /*87c0*/  @!P0 SYNCS.PHASECHK.TRANS64 P0, [R3+URZ+0x50], R12 ;  /* 0x0000500c030085a7 */ /* 0x000ea400080010ff */
[----:B--2---:R-:W-:Y:S05]  /*87d0*/  @!P0 BRA `(.L_x_157) ;  /* 0xfffffffc00f08947 */ /* 0x004fea000383ffff */
[----:B------:R-:W-:Y:S05]  /*87e0*/  BRA `(.L_x_158) ;  /* 0xffffffbc00287947 */ /* 0x000fea000383ffff */
.L_x_74:
[----:B-1----:R-:W-:Y:S07]  /*87f0*/  MOV R3, UR7 ;  /* 0x0000000700037c02 */ /* 0x002fee0008000f00 */
.L_x_159:
[----:B-1----:R1:W2:Y:S02]  /*8800*/  SYNCS.PHASECHK.TRANS64.TRYWAIT P0, [R3+URZ+0x58], R12 ;  /* 0x0000580c030075a7 */ /* 0x0022a400080011ff */
[----:B--2---:R-:W-:Y:S05]  /*8810*/  @!P0 NANOSLEEP.SYNCS 0x989680 ;  /* 0x009896800000895d */ /* 0x004fea0003900000 */
[----:B------:R-:W2:Y:S02]  /*8820*/  @!P0 SYNCS.PHASECHK.TRANS64 P0, [R3+URZ+0x58], R12 ;  /* 0x0000580c030085a7 */ /* 0x000ea400080010ff */
[----:B--2---:R-:W-:Y:S05]  /*8830*/  @!P0 BRA `(.L_x_159) ;  /* 0xfffffffc00f08947 */ /* 0x004fea000383ffff */
[----:B------:R-:W-:Y:S05]  /*8840*/  BRA `(.L_x_160) ;  /* 0xffffffbc00647947 */ /* 0x000fea000383ffff */
.L_x_75:
[----:B-1----:R-:W-:Y:S07]  /*8850*/  MOV R3, UR7 ;  /* 0x0000000700037c02 */ /* 0x002fee0008000f00 */
.L_x_161:
[----:B-1----:R1:W2:Y:S02]  /*8860*/  SYNCS.PHASECHK.TRANS64.TRYWAIT P0, [R3+URZ+0x60], R12 ;  /* 0x0000600c030075a7 */ /* 0x0022a400080011ff */
[----:B--2---:R-:W-:Y:S05]  /*8870*/  @!P0 NANOSLEEP.SYNCS 0x989680 ;  /* 0x009896800000895d */ /* 0x004fea0003900000 */
[----:B------:R-:W2:Y:S02]  /*8880*/  @!P0 SYNCS.PHASECHK.TRANS64 P0, [R3+URZ+0x60], R12 ;  /* 0x0000600c030085a7 */ /* 0x000ea400080010ff */
[----:B--2---:R-:W-:Y:S05]  /*8890*/  @!P0 BRA `(.L_x_161) ;  /* 0xfffffffc00f08947 */ /* 0x004fea000383ffff */
[----:B------:R-:W-:Y:S05]  /*88a0*/  BRA `(.L_x_162) ;  /* 0xffffffbc00ac7947 */ /* 0x000fea000383ffff */
.L_x_76:
[----:B------:R-:W-:Y:S07]  /*88b0*/  MOV R3, UR7 ;  /* 0x0000000700037c02 */ /* 0x000fee0008000f00 */
.L_x_163:
[----:B-1----:R1:W2:Y:S02]  /*88c0*/  SYNCS.PHASECHK.TRANS64.TRYWAIT P0, [R3+URZ+0x68], R12 ;  /* 0x0000680c030075a7 */ /* 0x0022a400080011ff */
[----:B--2---:R-:W-:Y:S05]  /*88d0*/  @!P0 NANOSLEEP.SYNCS 0x989680 ;  /* 0x009896800000895d */ /* 0x004fea0003900000 */
[----:B------:R-:W2:Y:S02]  /*88e0*/  @!P0 SYNCS.PHASECHK.TRANS64 P0, [R3+URZ+0x68], R12 ;  /* 0x0000680c030085a7 */ /* 0x000ea400080010ff */
[----:B--2---:R-:W-:Y:S05]  /*88f0*/  @!P0 BRA `(.L_x_163) ;  /* 0xfffffffc00f08947 */ /* 0x004fea000383ffff */
[----:B------:R-:W-:Y:S05]  /*8900*/  BRA `(.L_x_164) ;  /* 0xffffffc000347947 */ /* 0x000fea000383ffff */
.L_x_78:
[----:B------:R-:W-:-:S07]  /*8910*/  MOV R0, UR7 ;  /* 0x0000000700007c02 */ /* 0x000fce0008000f00 */
.L_x_165:
[----:B-1----:R1:W3:Y:S02]  /*8920*/  SYNCS.PHASECHK.TRANS64.TRYWAIT P0, [R0+URZ+0x50], R3 ;  /* 0x00005003000075a7 */ /* 0x0022e400080011ff */
[----:B---3--:R-:W-:Y:S05]  /*8930*/  @!P0 NANOSLEEP.SYNCS 0x989680 ;  /* 0x009896800000895d */ /* 0x008fea0003900000 */
[----:B------:R-:W3:Y:S02]  /*8940*/  @!P0 SYNCS.PHASECHK.TRANS64 P0, [R0+URZ+0x50], R3 ;  /* 0x00005003000085a7 */ /* 0x000ee400080010ff */
[----:B---3--:R-:W-:Y:S05]  /*8950*/  @!P0 BRA `(.L_x_165) ;  /* 0xfffffffc00f08947 */ /* 0x008fea000383ffff */
[----:B------:R-:W-:Y:S05]  /*8960*/  BRA `(.L_x_166) ;  /* 0xffffffc000a47947 */ /* 0x000fea000383ffff */
.L_x_79:
[----:B-1----:R-:W-:-:S07]  /*8970*/  MOV R0, UR7 ;  /* 0x0000000700007c02 */ /* 0x002fce0008000f00 */
.L_x_167:
[----:B-1----:R1:W3:Y:S02]  /*8980*/  SYNCS.PHASECHK.TRANS64.TRYWAIT P0, [R0+URZ+0x58], R3 ;  /* 0x00005803000075a7 */ /* 0x0022e400080011ff */
[----:B---3--:R-:W-:Y:S05]  /*8990*/  @!P0 NANOSLEEP.SYNCS 0x989680 ;  /* 0x009896800000895d */ /* 0x008fea0003900000 */
[----:B------:R-:W3:Y:S02]  /*89a0*/  @!P0 SYNCS.PHASECHK.TRANS64 P0, [R0+URZ+0x58], R3 ;  /* 0x00005803000085a7 */ /* 0x000ee400080010ff */
[----:B---3--:R-:W-:Y:S05]  /*89b0*/  @!P0 BRA `(.L_x_167) ;  /* 0xfffffffc00f08947 */ /* 0x008fea000383ffff */
[----:B------:R-:W-:Y:S05]  /*89c0*/  BRA `(.L_x_168) ;  /* 0xffffffc000947947 */ /* 0x000fea000383ffff */
.L_x_80:
[----:B-1----:R-:W-:-:S07]  /*89d0*/  MOV R0, UR7 ;  /* 0x0000000700007c02 */ /* 0x002fce0008000f00 */
.L_x_169:
[----:B-1----:R1:W3:Y:S02]  /*89e0*/  SYNCS.PHASECHK.TRANS64.TRYWAIT P0, [R0+URZ+0x60], R3 ;  /* 0x00006003000075a7 */ /* 0x0022e400080011ff */
[----:B---3--:R-:W-:Y:S05]  /*89f0*/  @!P0 NANOSLEEP.SYNCS 0x989680 ;  /* 0x009896800000895d */ /* 0x008fea0003900000 */
[----:B------:R-:W3:Y:S02]  /*8a00*/  @!P0 SYNCS.PHASECHK.TRANS64 P0, [R0+URZ+0x60], R3 ;  /* 0x00006003000085a7 */ /* 0x000ee400080010ff */
[----:B---3--:R-:W-:Y:S05]  /*8a10*/  @!P0 BRA `(.L_x_169) ;  /* 0xfffffffc00f08947 */ /* 0x008fea000383ffff */
[----:B------:R-:W-:Y:S05]  /*8a20*/  BRA `(.L_x_170) ;  /* 0xffffffc000847947 */ /* 0x000fea000383ffff */
.L_x_82:
[----:B--2---:R2:W4:Y:S02]  /*8a30*/  SYNCS.PHASECHK.TRANS64.TRYWAIT P0, [R0+URZ+0x80], R3 ;  /* 0x00008003000075a7 */ /* 0x00452400080011ff */
[----:B----4-:R-:W-:Y:S05]  /*8a40*/  @!P0 NANOSLEEP.SYNCS 0x989680 ;  /* 0x009896800000895d */ /* 0x010fea0003900000 */
[----:B------:R-:W4:Y:S02]  /*8a50*/  @!P0 SYNCS.PHASECHK.TRANS64 P0, [R0+URZ+0x80], R3 ;  /* 0x00008003000085a7 */ /* 0x000f2400080010ff */
[----:B----4-:R-:W-:Y:S05]  /*8a60*/  @!P0 BRA `(.L_x_82) ;  /* 0xfffffffc00f08947 */ /* 0x010fea000383ffff */
[----:B------:R-:W-:Y:S05]  /*8a70*/  BRA `(.L_x_171) ;  /* 0xffffffc400587947 */ /* 0x000fea000383ffff */
.L_x_93:
[----:B-1----:R-:W-:Y:S04]  /*8a80*/  MOV R2, UR48 ;  /* 0x0000003000027c02 */ /* 0x002fe80008000f00 */
[----:B------:R1:W3:Y:S03]  /*8a90*/  SYNCS.PHASECHK.TRANS64.TRYWAIT P1, [R2+URZ+0x30], R3 ;  /* 0x00003003020075a7 */ /* 0x0002e600080211ff */
[----:B---3--:R-:W-:Y:S05]  /*8aa0*/  @!P1 NANOSLEEP.SYNCS 0x989680 ;  /* 0x009896800000995d */ /* 0x008fea0003900000 */
[----:B------:R-:W3:Y:S02]  /*8ab0*/  @!P1 SYNCS.PHASECHK.TRANS64 P1, [R2+URZ+0x30], R3 ;  /* 0x00003003020095a7 */ /* 0x000ee400080210ff */
[----:B---3--:R-:W-:Y:S05]  /*8ac0*/  @!P1 BRA `(.L_x_93) ;  /* 0xfffffffc00ec9947 */ /* 0x008fea000383ffff */
[----:B------:R-:W-:Y:S05]  /*8ad0*/  BRA `(.L_x_92) ;  /* 0xffffffd000647947 */ /* 0x000fea000383ffff */
.L_x_95:
[----:B-1----:R1:W4:Y:S02]  /*8ae0*/  SYNCS.PHASECHK.TRANS64.TRYWAIT P0, [R79+URZ+0xa0], R0 ;  /* 0x0000a0004f0075a7 */ /* 0x00232400080011ff */
[----:B----4-:R-:W-:Y:S05]  /*8af0*/  @!P0 NANOSLEEP.SYNCS 0x989680 ;  /* 0x009896800000895d */ /* 0x010fea0003900000 */
[----:B------:R-:W4:Y:S02]  /*8b00*/  @!P0 SYNCS.PHASECHK.TRANS64 P0, [R79+URZ+0xa0], R0 ;  /* 0x0000a0004f0085a7 */ /* 0x000f2400080010ff */
[----:B----4-:R-:W-:Y:S05]  /*8b10*/  @!P0 BRA `(.L_x_95) ;  /* 0xfffffffc00f08947 */ /* 0x010fea000383ffff */
[----:B------:R-:W-:Y:S05]  /*8b20*/  BRA `(.L_x_94) ;  /* 0xffffffd000887947 */ /* 0x000fea000383ffff */
.L_x_104:
[----:B--2---:R2:W4:Y:S02]  /*8b30*/  SYNCS.PHASECHK.TRANS64.TRYWAIT P0, [R3+URZ+0x30], R0 ;  /* 0x00003000030075a7 */ /* 0x00452400080011ff */
[----:B----4-:R-:W-:Y:S05]  /*8b40*/  @!P0 NANOSLEEP.SYNCS 0x989680 ;  /* 0x009896800000895d */ /* 0x010fea0003900000 */
[----:B------:R-:W4:Y:S02]  /*8b50*/  @!P0 SYNCS.PHASECHK.TRANS64 P0, [R3+URZ+0x30], R0 ;  /* 0x00003000030085a7 */ /* 0x000f2400080010ff */
[----:B----4-:R-:W-:Y:S05]  /*8b60*/  @!P0 BRA `(.L_x_104) ;  /* 0xfffffffc00f08947 */ /* 0x010fea000383ffff */
[----:B------:R-:W-:Y:S05]  /*8b70*/  BRA `(.L_x_103) ;  /* 0xffffffd800747947 */ /* 0x000fea000383ffff */
.L_x_112:
[----:B--2---:R2:W4:Y:S02]  /*8b80*/  SYNCS.PHASECHK.TRANS64.TRYWAIT P0, [R83+URZ+0x30], R4 ;  /* 0x00003004530075a7 */ /* 0x00452400080011ff */
[----:B----4-:R-:W-:Y:S05]  /*8b90*/  @!P0 NANOSLEEP.SYNCS 0x989680 ;  /* 0x009896800000895d */ /* 0x010fea0003900000 */
[----:B------:R-:W4:Y:S02]  /*8ba0*/  @!P0 SYNCS.PHASECHK.TRANS64 P0, [R83+URZ+0x30], R4 ;  /* 0x00003004530085a7 */ /* 0x000f2400080010ff */
[----:B----4-:R-:W-:Y:S05]  /*8bb0*/  @!P0 BRA `(.L_x_112) ;  /* 0xfffffffc00f08947 */ /* 0x010fea000383ffff */
[----:B------:R-:W-:Y:S05]  /*8bc0*/  BRA `(.L_x_111) ;  /* 0xffffffe000807947 */ /* 0x000fea000383ffff */
.L_x_120:
[----:B--2---:R2:W4:Y:S02]  /*8bd0*/  SYNCS.PHASECHK.TRANS64.TRYWAIT P0, [R88+URZ+0x30], R3 ;  /* 0x00003003580075a7 */ /* 0x00452400080011ff */
[----:B----4-:R-:W-:Y:S05]  /*8be0*/  @!P0 NANOSLEEP.SYNCS 0x989680 ;  /* 0x009896800000895d */ /* 0x010fea0003900000 */
[----:B------:R-:W4:Y:S02]  /*8bf0*/  @!P0 SYNCS.PHASECHK.TRANS64 P0, [R88+URZ+0x30], R3 ;  /* 0x00003003580085a7 */ /* 0x000f2400080010ff */
[----:B----4-:R-:W-:Y:S05]  /*8c00*/  @!P0 BRA `(.L_x_120) ;  /* 0xfffffffc00f08947 */ /* 0x010fea000383ffff */
[----:B------:R-:W-:Y:S05]  /*8c10*/  BRA `(.L_x_119) ;  /* 0xffffffe8008c7947 */ /* 0x000fea000383ffff */
        .weak           $__internal_0_$__cuda_sm10x_tcgen05_guardrail_trap_col_being_dealloced_not_returned_by_alloc
        .type           $__internal_0_$__cuda_sm10x_tcgen05_guardrail_trap_col_being_dealloced_not_returned_by_alloc,@function
        .size           $__internal_0_$__cuda_sm10x_tcgen05_guardrail_trap_col_being_dealloced_not_returned_by_alloc,($__internal_1_$__cuda_sm10x_tcgen05_guardrail_trap_phase_invalid_during_alloc - $__internal_0_$__cuda_sm10x_tcgen05_guardrail_trap_col_being_dealloced_not_returned_by_alloc)
$__internal_0_$__cuda_sm10x_tcgen05_guardrail_trap_col_being_dealloced_not_returned_by_alloc:
[----:B------:R-:W-:Y:S05]  /*8c20*/  BPT.TRAP 0x1 ;  /* 0x000000040000795c */ /* 0x000fea0000300000 */
[----:B------:R-:W-:-:S04]  /*8c30*/  HFMA2 R3, -RZ, RZ, 0, 0 ;  /* 0x00000000ff037431 */ /* 0x000fc800000001ff */
[----:B------:R-:W-:Y:S05]  /*8c40*/  RET.REL.NODEC R2 `(_ZN7cutlass13device_kernelINS_4gemm6kernel13GemmUniversalIN4cute5tupleIJiiiiEEENS1_10collective13CollectiveMmaINS1_35MainloopSm100TmaUmmaWarpSpecializedILi3ELi2ELi4ENS5_IJNS4_1CILi1EEESB_SB_EEEEENS5_IJNSA_ILi64EEENSA_ILi128EEESF_EEENS_6half_tENS5_IJlSB_lEEESH_SI_NS4_8TiledMMAINS4_8MMA_AtomIJNS4_20SM100_MMA_F16BF16_SSISH_SH_fLi64ELi128ELNS4_4UMMA5MajorE0ELSN_0ELNSM_7ScaleInE0ELSO_0EEEEEENS4_6LayoutISC_NS5_IJNSA_ILi0EEESS_SS_EEEEENS5_IJNS4_10UnderscoreESV_SV_EEEEENS4_13SM90_TMA_LOADENS4_14ComposedLayoutINS4_7SwizzleILi3ELi4ELi3EEENS4_18smem_ptr_flag_bitsILi16EEENSR_INS5_IJNSA_ILi8EEESE_EEENS5_IJSE_SB_EEEEEEEvNS4_8identityESY_S18_vS19_EENS_8epilogue10collective18CollectiveEpilogueINS1B_23Sm100TmaWarpSpecializedILi4ELi2ELi16ELb1ELb0EEEJSG_NS5_IJNSR_ISE_SB_EENSR_INSA_ILi32EEESB_EEEEESH_SI_SH_SI_NS1B_6fusion15FusionCallbacksIS1F_NS1K_17LinearCombinationISH_fSH_fLNS_15FloatRoundStyleE2EEESG_S1J_JEEENS4_5SM1004TMEM4LOAD26SM100_TMEM_LOAD_16dp256b4xESY_NSZ_INS10_ILi2ELi4ELi3EEES13_NSR_INS5_IJS14_S1H_EEENS5_IJS1H_SB_EEEEEEENS4_17SM75_U32x4_LDSM_NENS4_14SM90_TMA_STOREES1Y_NS4_17SM90_U32x4_STSM_NENS4_39AutoVectorizingCopyWithAssumedAlignmentILi128EEEEEEvvEEEEvNT_6ParamsE) ;  /* 0xffffff7002ec7950 */ /* 0x000fea0003c3ffff */
        .weak           $__internal_1_$__cuda_sm10x_tcgen05_guardrail_trap_phase_invalid_during_alloc
        .type           $__internal_1_$__cuda_sm10x_tcgen05_guardrail_trap_phase_invalid_during_alloc,@function
        .size           $__internal_1_$__cuda_sm10x_tcgen05_guardrail_trap_phase_invalid_during_alloc,($__internal_2_$__cuda_sm10x_tcgen05_guardrail_trap_unallocated_columns_being_dealloced - $__internal_1_$__cuda_sm10x_tcgen05_guardrail_trap_phase_invalid_during_alloc)
$__internal_1_$__cuda_sm10x_tcgen05_guardrail_trap_phase_invalid_during_alloc:
[----:B------:R-:W-:Y:S05]  /*8c50*/  BPT.TRAP 0x1 ;  /* 0x000000040000795c */ /* 0x000fea0000300000 */
[----:B------:R-:W-:-:S04]  /*8c60*/  MOV R3, 0x0 ;  /* 0x0000000000037802 */ /* 0x000fc80000000f00 */
[----:B------:R-:W-:Y:S05]  /*8c70*/  RET.REL.NODEC R2 `(_ZN7cutlass13device_kernelINS_4gemm6kernel13GemmUniversalIN4cute5tupleIJiiiiEEENS1_10collective13CollectiveMmaINS1_35MainloopSm100TmaUmmaWarpSpecializedILi3ELi2ELi4ENS5_IJNS4_1CILi1EEESB_SB_EEEEENS5_IJNSA_ILi64EEENSA_ILi128EEESF_EEENS_6half_tENS5_IJlSB_lEEESH_SI_NS4_8TiledMMAINS4_8MMA_AtomIJNS4_20SM100_MMA_F16BF16_SSISH_SH_fLi64ELi128ELNS4_4UMMA5MajorE0ELSN_0ELNSM_7ScaleInE0ELSO_0EEEEEENS4_6LayoutISC_NS5_IJNSA_ILi0EEESS_SS_EEEEENS5_IJNS4_10UnderscoreESV_SV_EEEEENS4_13SM90_TMA_LOADENS4_14ComposedLayoutINS4_7SwizzleILi3ELi4ELi3EEENS4_18smem_ptr_flag_bitsILi16EEENSR_INS5_IJNSA_ILi8EEESE_EEENS5_IJSE_SB_EEEEEEEvNS4_8identityESY_S18_vS19_EENS_8epilogue10collective18CollectiveEpilogueINS1B_23Sm100TmaWarpSpecializedILi4ELi2ELi16ELb1ELb0EEEJSG_NS5_IJNSR_ISE_SB_EENSR_INSA_ILi32EEESB_EEEEESH_SI_SH_SI_NS1B_6fusion15FusionCallbacksIS1F_NS1K_17LinearCombinationISH_fSH_fLNS_15FloatRoundStyleE2EEESG_S1J_JEEENS4_5SM1004TMEM4LOAD26SM100_TMEM_LOAD_16dp256b4xESY_NSZ_INS10_ILi2ELi4ELi3EEES13_NSR_INS5_IJS14_S1H_EEENS5_IJS1H_SB_EEEEEEENS4_17SM75_U32x4_LDSM_NENS4_14SM90_TMA_STOREES1Y_NS4_17SM90_U32x4_STSM_NENS4_39AutoVectorizingCopyWithAssumedAlignmentILi128EEEEEEvvEEEEvNT_6ParamsE) ;  /* 0xffffff7002e07950 */ /* 0x000fea0003c3ffff */
        .weak           $__internal_2_$__cuda_sm10x_tcgen05_guardrail_trap_unallocated_columns_being_dealloced
        .type           $__internal_2_$__cuda_sm10x_tcgen05_guardrail_trap_unallocated_columns_being_dealloced,@function
        .size           $__internal_2_$__cuda_sm10x_tcgen05_guardrail_trap_unallocated_columns_being_dealloced,(.L_x_173 - $__internal_2_$__cuda_sm10x_tcgen05_guardrail_trap_unallocated_columns_being_dealloced)
$__internal_2_$__cuda_sm10x_tcgen05_guardrail_trap_unallocated_columns_being_dealloced:
[----:B------:R-:W-:Y:S05]  /*8c80*/  BPT.TRAP 0x1 ;  /* 0x000000040000795c */ /* 0x000fea0000300000 */
[----:B------:R-:W-:-:S04]  /*8c90*/  HFMA2 R3, -RZ, RZ, 0, 0 ;  /* 0x00000000ff037431 */ /* 0x000fc800000001ff */
[----:B------:R-:W-:Y:S05]  /*8ca0*/  RET.REL.NODEC R2 `(_ZN7cutlass13device_kernelINS_4gemm6kernel13GemmUniversalIN4cute5tupleIJiiiiEEENS1_10collective13CollectiveMmaINS1_35MainloopSm100TmaUmmaWarpSpecializedILi3ELi2ELi4ENS5_IJNS4_1CILi1EEESB_SB_EEEEENS5_IJNSA_ILi64EEENSA_ILi128EEESF_EEENS_6half_tENS5_IJlSB_lEEESH_SI_NS4_8TiledMMAINS4_8MMA_AtomIJNS4_20SM100_MMA_F16BF16_SSISH_SH_fLi64ELi128ELNS4_4UMMA5MajorE0ELSN_0ELNSM_7ScaleInE0ELSO_0EEEEEENS4_6LayoutISC_NS5_IJNSA_ILi0EEESS_SS_EEEEENS5_IJNS4_10UnderscoreESV_SV_EEEEENS4_13SM90_TMA_LOADENS4_14ComposedLayoutINS4_7SwizzleILi3ELi4ELi3EEENS4_18smem_ptr_flag_bitsILi16EEENSR_INS5_IJNSA_ILi8EEESE_EEENS5_IJSE_SB_EEEEEEEvNS4_8identityESY_S18_vS19_EENS_8epilogue10collective18CollectiveEpilogueINS1B_23Sm100TmaWarpSpecializedILi4ELi2ELi16ELb1ELb0EEEJSG_NS5_IJNSR_ISE_SB_EENSR_INSA_ILi32EEESB_EEEEESH_SI_SH_SI_NS1B_6fusion15FusionCallbacksIS1F_NS1K_17LinearCombinationISH_fSH_fLNS_15FloatRoundStyleE2EEESG_S1J_JEEENS4_5SM1004TMEM4LOAD26SM100_TMEM_LOAD_16dp256b4xESY_NSZ_INS10_ILi2ELi4ELi3EEES13_NSR_INS5_IJS14_S1H_EEENS5_IJS1H_SB_EEEEEEENS4_17SM75_U32x4_LDSM_NENS4_14SM90_TMA_STOREES1Y_NS4_17SM90_U32x4_STSM_NENS4_39AutoVectorizingCopyWithAssumedAlignmentILi128EEEEEEvvEEEEvNT_6ParamsE) ;  /* 0xffffff7002d47950 */ /* 0x000fea0003c3ffff */
.L_x_172:
[----:B------:R-:W-:-:S00]  /*8cb0*/  BRA `(.L_x_172) ;  /* 0xfffffffc00fc7947 */ /* 0x000fc0000383ffff */
[----:B------:R-:W-:-:S00]  /*8cc0*/  NOP ;  /* 0x0000000000007918 */ /* 0x000fc00000000000 */
        /* <DEDUP_REMOVED lines=11> */
.L_x_173:


//--------------------- .nv.global.init           --------------------------
	.section	.nv.global.init,"aw",@progbits
.nv.global.init:
	.type		$str$27,@object
	.size		$str$27,($str$28 - $str$27)
$str$27:
        /*0000*/ 	.byte	0x28, 0x61, 0x64, 0x64, 0x72, 0x65, 0x73, 0x73, 0x20, 0x26, 0x20, 0x6d, 0x61, 0x73, 0x6b, 0x29
        /*0010*/ 	.byte	0x20, 0x3d, 0x3d, 0x20, 0x30, 0x00
	.type		$str$28,@object
	.size		$str$28,($str$26 - $str$28)
$str$28:
        /*0016*/ 	.byte	0x2f, 0x74, 0x6d, 0x70, 0x2f, 0x63, 0x75, 0x74, 0x6c, 0x61, 0x73, 0x73, 0x5f, 0x73, 0x77, 0x65
        /*0026*/ 	.byte	0x65, 0x70, 0x5f, 0x73, 0x72, 0x63, 0x2f, 0x69, 0x6e, 0x63, 0x6c, 0x75, 0x64, 0x65, 0x2f, 0x63
        /*0036*/ 	.byte	0x75, 0x74, 0x65, 0x2f, 0x70, 0x6f, 0x69, 0x6e, 0x74, 0x65, 0x72, 0x5f, 0x66, 0x6c, 0x61, 0x67
        /*0046*/ 	.byte	0x67, 0x65, 0x64, 0x2e, 0x68, 0x70, 0x70, 0x00
	.type		$str$26,@object
	.size		$str$26,($str$25 - $str$26)
$str$26:
        /*004e*/ 	.byte	0x2f, 0x74, 0x6d, 0x70, 0x2f, 0x63, 0x75, 0x74, 0x6c, 0x61, 0x73, 0x73, 0x5f, 0x73, 0x77, 0x65
        /*005e*/ 	.byte	0x65, 0x70, 0x5f, 0x73, 0x72, 0x63, 0x2f, 0x69, 0x6e, 0x63, 0x6c, 0x75, 0x64, 0x65, 0x2f, 0x63
        /*006e*/ 	.byte	0x75, 0x74, 0x65, 0x2f, 0x61, 0x74, 0x6f, 0x6d, 0x2f, 0x63, 0x6f, 0x70, 0x79, 0x5f, 0x74, 0x72
        /*007e*/ 	.byte	0x61, 0x69, 0x74, 0x73, 0x5f, 0x73, 0x6d, 0x31, 0x30, 0x30, 0x2e, 0x68, 0x70, 0x70, 0x00
	.type		$str$25,@object
	.size		$str$25,(__unnamed_1 - $str$25)
$str$25:
        /*008d*/ 	.byte	0x28, 0x28, 0x75, 0x69, 0x6e, 0x74, 0x33, 0x32, 0x5f, 0x74, 0x28, 0x74, 0x68, 0x72, 0x65, 0x61
        /*009d*/ 	.byte	0x64, 0x49, 0x64, 0x78, 0x2e, 0x78, 0x29, 0x20, 0x2f, 0x20, 0x33, 0x32, 0x29, 0x20, 0x25, 0x20
        /*00ad*/ 	.byte	0x34, 0x29, 0x20, 0x3d, 0x3d, 0x20, 0x28, 0x28, 0x28, 0x74, 0x6d, 0x65, 0x6d, 0x5f, 0x61, 0x64
        /*00bd*/ 	.byte	0x64, 0x72, 0x20, 0x3e, 0x3e, 0x20, 0x31, 0x36, 0x29, 0x20, 0x2f, 0x20, 0x33, 0x32, 0x29, 0x20
        /*00cd*/ 	.byte	0x25, 0x20, 0x34, 0x29, 0x00
	.type		__unnamed_1,@object
	.size		__unnamed_1,(__unnamed_2 - __unnamed_1)
__unnamed_1:
        /*00d2*/ 	.byte	0x61, 0x75, 0x74, 0x6f, 0x20, 0x63, 0x75, 0x74, 0x65, 0x3a, 0x3a, 0x61, 0x73, 0x5f, 0x70, 0x6f
        /* <DEDUP_REMOVED lines=24> */
        /*0262*/ 	.byte	0x3e, 0x3e, 0x3e, 0x5d, 0x00
	.type		__unnamed_2,@object
	.size		__unnamed_2,(.L_2 - __unnamed_2)
__unnamed_2:
        /* <DEDUP_REMOVED lines=46> */
.L_2:


//--------------------- .nv.shared._ZN7cutlass13device_kernelINS_4gemm6kernel13GemmUniversalIN4cute5tupleIJiiiiEEENS1_10collective13CollectiveMmaINS1_35MainloopSm100TmaUmmaWarpSpecializedILi3ELi2ELi4ENS5_IJNS4_1CILi1EEESB_SB_EEEEENS5_IJNSA_ILi64EEENSA_ILi128EEESF_EEENS_6half_tENS5_IJlSB_lEEESH_SI_NS4_8TiledMMAINS4_8MMA_AtomIJNS4_20SM100_MMA_F16BF16_SSISH_SH_fLi64ELi128ELNS4_4UMMA5MajorE0ELSN_0ELNSM_7ScaleInE0ELSO_0EEEEEENS4_6LayoutISC_NS5_IJNSA_ILi0EEESS_SS_EEEEENS5_IJNS4_10UnderscoreESV_SV_EEEEENS4_13SM90_TMA_LOADENS4_14ComposedLayoutINS4_7SwizzleILi3ELi4ELi3EEENS4_18smem_ptr_flag_bitsILi16EEENSR_INS5_IJNSA_ILi8EEESE_EEENS5_IJSE_SB_EEEEEEEvNS4_8identityESY_S18_vS19_EENS_8epilogue10collective18CollectiveEpilogueINS1B_23Sm100TmaWarpSpecializedILi4ELi2ELi16ELb1ELb0EEEJSG_NS5_IJNSR_ISE_SB_EENSR_INSA_ILi32EEESB_EEEEESH_SI_SH_SI_NS1B_6fusion15FusionCallbacksIS1F_NS1K_17LinearCombinationISH_fSH_fLNS_15FloatRoundStyleE2EEESG_S1J_JEEENS4_5SM1004TMEM4LOAD26SM100_TMEM_LOAD_16dp256b4xESY_NSZ_INS10_ILi2ELi4ELi3EEES13_NSR_INS5_IJS14_S1H_EEENS5_IJS1H_SB_EEEEEEENS4_17SM75_U32x4_LDSM_NENS4_14SM90_TMA_STOREES1Y_NS4_17SM90_U32x4_STSM_NENS4_39AutoVectorizingCopyWithAssumedAlignmentILi128EEEEEEvvEEEEvNT_6ParamsE --------------------------
	.section	.nv.shared._ZN7cutlass13device_kernelINS_4gemm6kernel13GemmUniversalIN4cute5tupleIJiiiiEEENS1_10collective13CollectiveMmaINS1_35MainloopSm100TmaUmmaWarpSpecializedILi3ELi2ELi4ENS5_IJNS4_1CILi1EEESB_SB_EEEEENS5_IJNSA_ILi64EEENSA_ILi128EEESF_EEENS_6half_tENS5_IJlSB_lEEESH_SI_NS4_8TiledMMAINS4_8MMA_AtomIJNS4_20SM100_MMA_F16BF16_SSISH_SH_fLi64ELi128ELNS4_4UMMA5MajorE0ELSN_0ELNSM_7ScaleInE0ELSO_0EEEEEENS4_6LayoutISC_NS5_IJNSA_ILi0EEESS_SS_EEEEENS5_IJNS4_10UnderscoreESV_SV_EEEEENS4_13SM90_TMA_LOADENS4_14ComposedLayoutINS4_7SwizzleILi3ELi4ELi3EEENS4_18smem_ptr_flag_bitsILi16EEENSR_INS5_IJNSA_ILi8EEESE_EEENS5_IJSE_SB_EEEEEEEvNS4_8identityESY_S18_vS19_EENS_8epilogue10collective18CollectiveEpilogueINS1B_23Sm100TmaWarpSpecializedILi4ELi2ELi16ELb1ELb0EEEJSG_NS5_IJNSR_ISE_SB_EENSR_INSA_ILi32EEESB_EEEEESH_SI_SH_SI_NS1B_6fusion15FusionCallbacksIS1F_NS1K_17LinearCombinationISH_fSH_fLNS_15FloatRoundStyleE2EEESG_S1J_JEEENS4_5SM1004TMEM4LOAD26SM100_TMEM_LOAD_16dp256b4xESY_NSZ_INS10_ILi2ELi4ELi3EEES13_NSR_INS5_IJS14_S1H_EEENS5_IJS1H_SB_EEEEEEENS4_17SM75_U32x4_LDSM_NENS4_14SM90_TMA_STOREES1Y_NS4_17SM90_U32x4_STSM_NENS4_39AutoVectorizingCopyWithAssumedAlignmentILi128EEEEEEvvEEEEvNT_6ParamsE,"aw",@nobits
	.sectionflags	@""
	.align	16
	.zero		1024


//--------------------- .nv.shared.reserved.0     --------------------------
	.section	.nv.shared.reserved.0,"aw",@nobits
	.weak		__nv_reservedSMEM_offset_0_alias
	.size		__nv_reservedSMEM_offset_0_alias, 0, 64
	.other		__nv_reservedSMEM_offset_0_alias,@"STO_CUDA_RESERVED_SHARED STV_DEFAULT"
__nv_reservedSMEM_offset_0_alias:
	.zero		0
.nv.shared.reserved.0:
	.zero		64
	.weak		__nv_reservedSMEM_tcgen05_partition
	.type		__nv_reservedSMEM_tcgen05_partition,@object
	.size		__nv_reservedSMEM_tcgen05_partition,(.L_0 - __nv_reservedSMEM_tcgen05_partition)
__nv_reservedSMEM_tcgen05_partition:
	.zero		32
.L_0:


//--------------------- .nv.global                --------------------------
	.section	.nv.global,"aw",@nobits
.nv.global:
	.type		_ZN40_INTERNAL_f8ec39ec_4_k_cu_cd29c1fe_308214cute1_E,@object
	.size		_ZN40_INTERNAL_f8ec39ec_4_k_cu_cd29c1fe_308214cute1_E,(_ZN40_INTERNAL_f8ec39ec_4_k_cu_cd29c1fe_308214cuda3std3__45__cpo6cbeginE - _ZN40_INTERNAL_f8ec39ec_4_k_cu_cd29c1fe_308214cute1_E)
_ZN40_INTERNAL_f8ec39ec_4_k_cu_cd29c1fe_308214cute1_E:
	.zero		1
	.type		_ZN40_INTERNAL_f8ec39ec_4_k_cu_cd29c1fe_308214cuda3std3__45__cpo6cbeginE,@object
	.size		_ZN40_INTERNAL_f8ec39ec_4_k_cu_cd29c1fe_308214cuda3std3__45__cpo6cbeginE,(_ZN40_INTERNAL_f8ec39ec_4_k_cu_cd29c1fe_308214cuda3std3__48in_placeE - _ZN40_INTERNAL_f8ec39ec_4_k_cu_cd29c1fe_308214cuda3std3__45__cpo6cbeginE)
_ZN40_INTERNAL_f8ec39ec_4_k_cu_cd29c1fe_308214cuda3std3__45__cpo6cbeginE:
	.zero		1
	.type		_ZN40_INTERNAL_f8ec39ec_4_k_cu_cd29c1fe_308214cuda3std3__48in_placeE,@object
	.size		_ZN40_INTERNAL_f8ec39ec_4_k_cu_cd29c1fe_308214cuda3std3__48in_placeE,(_ZN40_INTERNAL_f8ec39ec_4_k_cu_cd29c1fe_308214cuda3std6ranges3__45__cpo9iter_moveE - _ZN40_INTERNAL_f8ec39ec_4_k_cu_cd29c1fe_308214cuda3std3__48in_placeE)
_ZN40_INTERNAL_f8ec39ec_4_k_cu_cd29c1fe_308214cuda3std3__48in_placeE:
	.zero		1
	.type		_ZN40_INTERNAL_f8ec39ec_4_k_cu_cd29c1fe_308214cuda3std6ranges3__45__cpo9iter_moveE,@object
	.size		_ZN40_INTERNAL_f8ec39ec_4_k_cu_cd29c1fe_308214cuda3std6ranges3__45__cpo9iter_moveE,(_ZN40_INTERNAL_f8ec39ec_4_k_cu_cd29c1fe_308214cuda3std3__45__cpo5beginE - _ZN40_INTERNAL_f8ec39ec_4_k_cu_cd29c1fe_308214cuda3std6ranges3__45__cpo9iter_moveE)
_ZN40_INTERNAL_f8ec39ec_4_k_cu_cd29c1fe_308214cuda3std6ranges3__45__cpo9iter_moveE:
	.zero		1
	.type		_ZN40_INTERNAL_f8ec39ec_4_k_cu_cd29c1fe_308214cuda3std3__45__cpo5beginE,@object
	.size		_ZN40_INTERNAL_f8ec39ec_4_k_cu_cd29c1fe_308214cuda3std3__45__cpo5beginE,(_ZN40_INTERNAL_f8ec39ec_4_k_cu_cd29c1fe_308214cuda3std3__442_GLOBAL__N__f8ec39ec_4_k_cu_cd29c1fe_308216ignoreE - _ZN40_INTERNAL_f8ec39ec_4_k_cu_cd29c1fe_308214cuda3std3__45__cpo5beginE)
_ZN40_INTERNAL_f8ec39ec_4_k_cu_cd29c1fe_308214cuda3std3__45__cpo5beginE:
	.zero		1
	.type		_ZN40_INTERNAL_f8ec39ec_4_k_cu_cd29c1fe_308214cuda3std3__442_GLOBAL__N__f8ec39ec_4_k_cu_cd29c1fe_308216ignoreE,@object
	.size		_ZN40_INTERNAL_f8ec39ec_4_k_cu_cd29c1fe_308214cuda3std3__442_GLOBAL__N__f8ec39ec_4_k_cu_cd29c1fe_308216ignoreE,(_ZN40_INTERNAL_f8ec39ec_4_k_cu_cd29c1fe_308214cute7productE - _ZN40_INTERNAL_f8ec39ec_4_k_cu_cd29c1fe_308214cuda3std3__442_GLOBAL__N__f8ec39ec_4_k_cu_cd29c1fe_308216ignoreE)
_ZN40_INTERNAL_f8ec39ec_4_k_cu_cd29c1fe_308214cuda3std3__442_GLOBAL__N__f8ec39ec_4_k_cu_cd29c1fe_308216ignoreE:
	.zero		1
	.type		_ZN40_INTERNAL_f8ec39ec_4_k_cu_cd29c1fe_308214cute7productE,@object
	.size		_ZN40_INTERNAL_f8ec39ec_4_k_cu_cd29c1fe_308214cute7productE,(_ZN40_INTERNAL_f8ec39ec_4_k_cu_cd29c1fe_308214cuda3std3__45__cpo3endE - _ZN40_INTERNAL_f8ec39ec_4_k_cu_cd29c1fe_308214cute7productE)
_ZN40_INTERNAL_f8ec39ec_4_k_cu_cd29c1fe_308214cute7productE:
	.zero		1
	.type		_ZN40_INTERNAL_f8ec39ec_4_k_cu_cd29c1fe_308214cuda3std3__45__cpo3endE,@object
	.size		_ZN40_INTERNAL_f8ec39ec_4_k_cu_cd29c1fe_308214cuda3std3__45__cpo3endE,(_ZN40_INTERNAL_f8ec39ec_4_k_cu_cd29c1fe_308214cuda3std3__419piecewise_constructE - _ZN40_INTERNAL_f8ec39ec_4_k_cu_cd29c1fe_308214cuda3std3__45__cpo3endE)
_ZN40_INTERNAL_f8ec39ec_4_k_cu_cd29c1fe_308214cuda3std3__45__cpo3endE:
	.zero		1
	.type		_ZN40_INTERNAL_f8ec39ec_4_k_cu_cd29c1fe_308214cuda3std3__419piecewise_constructE,@object
	.size		_ZN40_INTERNAL_f8ec39ec_4_k_cu_cd29c1fe_308214cuda3std3__419piecewise_constructE,(_ZN40_INTERNAL_f8ec39ec_4_k_cu_cd29c1fe_308214cuda3std3__45__cpo4cendE - _ZN40_INTERNAL_f8ec39ec_4_k_cu_cd29c1fe_308214cuda3std3__419piecewise_constructE)
_ZN40_INTERNAL_f8ec39ec_4_k_cu_cd29c1fe_308214cuda3std3__419piecewise_constructE:
	.zero		1
	.type		_ZN40_INTERNAL_f8ec39ec_4_k_cu_cd29c1fe_308214cuda3std3__45__cpo4cendE,@object
	.size		_ZN40_INTERNAL_f8ec39ec_4_k_cu_cd29c1fe_308214cuda3std3__45__cpo4cendE,(_ZN40_INTERNAL_f8ec39ec_4_k_cu_cd29c1fe_308214cuda3std6ranges3__45__cpo4swapE - _ZN40_INTERNAL_f8ec39ec_4_k_cu_cd29c1fe_308214cuda3std3__45__cpo4cendE)
_ZN40_INTERNAL_f8ec39ec_4_k_cu_cd29c1fe_308214cuda3std3__45__cpo4cendE:
	.zero		1
	.type		_ZN40_INTERNAL_f8ec39ec_4_k_cu_cd29c1fe_308214cuda3std6ranges3__45__cpo4swapE,@object
	.size		_ZN40_INTERNAL_f8ec39ec_4_k_cu_cd29c1fe_308214cuda3std6ranges3__45__cpo4swapE,(.L_10 - _ZN40_INTERNAL_f8ec39ec_4_k_cu_cd29c1fe_308214cuda3std6ranges3__45__cpo4swapE)
_ZN40_INTERNAL_f8ec39ec_4_k_cu_cd29c1fe_308214cuda3std6ranges3__45__cpo4swapE:
	.zero		1
.L_10:


//--------------------- .nv.constant0._ZN7cutlass13device_kernelINS_4gemm6kernel13GemmUniversalIN4cute5tupleIJiiiiEEENS1_10collective13CollectiveMmaINS1_35MainloopSm100TmaUmmaWarpSpecializedILi3ELi2ELi4ENS5_IJNS4_1CILi1EEESB_SB_EEEEENS5_IJNSA_ILi64EEENSA_ILi128EEESF_EEENS_6half_tENS5_IJlSB_lEEESH_SI_NS4_8TiledMMAINS4_8MMA_AtomIJNS4_20SM100_MMA_F16BF16_SSISH_SH_fLi64ELi128ELNS4_4UMMA5MajorE0ELSN_0ELNSM_7ScaleInE0ELSO_0EEEEEENS4_6LayoutISC_NS5_IJNSA_ILi0EEESS_SS_EEEEENS5_IJNS4_10UnderscoreESV_SV_EEEEENS4_13SM90_TMA_LOADENS4_14ComposedLayoutINS4_7SwizzleILi3ELi4ELi3EEENS4_18smem_ptr_flag_bitsILi16EEENSR_INS5_IJNSA_ILi8EEESE_EEENS5_IJSE_SB_EEEEEEEvNS4_8identityESY_S18_vS19_EENS_8epilogue10collective18CollectiveEpilogueINS1B_23Sm100TmaWarpSpecializedILi4ELi2ELi16ELb1ELb0EEEJSG_NS5_IJNSR_ISE_SB_EENSR_INSA_ILi32EEESB_EEEEESH_SI_SH_SI_NS1B_6fusion15FusionCallbacksIS1F_NS1K_17LinearCombinationISH_fSH_fLNS_15FloatRoundStyleE2EEESG_S1J_JEEENS4_5SM1004TMEM4LOAD26SM100_TMEM_LOAD_16dp256b4xESY_NSZ_INS10_ILi2ELi4ELi3EEES13_NSR_INS5_IJS14_S1H_EEENS5_IJS1H_SB_EEEEEEENS4_17SM75_U32x4_LDSM_NENS4_14SM90_TMA_STOREES1Y_NS4_17SM90_U32x4_STSM_NENS4_39AutoVectorizingCopyWithAssumedAlignmentILi128EEEEEEvvEEEEvNT_6ParamsE --------------------------
	.section	.nv.constant0._ZN7cutlass13device_kernelINS_4gemm6kernel13GemmUniversalIN4cute5tupleIJiiiiEEENS1_10collective13CollectiveMmaINS1_35MainloopSm100TmaUmmaWarpSpecializedILi3ELi2ELi4ENS5_IJNS4_1CILi1EEESB_SB_EEEEENS5_IJNSA_ILi64EEENSA_ILi128EEESF_EEENS_6half_tENS5_IJlSB_lEEESH_SI_NS4_8TiledMMAINS4_8MMA_AtomIJNS4_20SM100_MMA_F16BF16_SSISH_SH_fLi64ELi128ELNS4_4UMMA5MajorE0ELSN_0ELNSM_7ScaleInE0ELSO_0EEEEEENS4_6LayoutISC_NS5_IJNSA_ILi0EEESS_SS_EEEEENS5_IJNS4_10UnderscoreESV_SV_EEEEENS4_13SM90_TMA_LOADENS4_14ComposedLayoutINS4_7SwizzleILi3ELi4ELi3EEENS4_18smem_ptr_flag_bitsILi16EEENSR_INS5_IJNSA_ILi8EEESE_EEENS5_IJSE_SB_EEEEEEEvNS4_8identityESY_S18_vS19_EENS_8epilogue10collective18CollectiveEpilogueINS1B_23Sm100TmaWarpSpecializedILi4ELi2ELi16ELb1ELb0EEEJSG_NS5_IJNSR_ISE_SB_EENSR_INSA_ILi32EEESB_EEEEESH_SI_SH_SI_NS1B_6fusion15FusionCallbacksIS1F_NS1K_17LinearCombinationISH_fSH_fLNS_15FloatRoundStyleE2EEESG_S1J_JEEENS4_5SM1004TMEM4LOAD26SM100_TMEM_LOAD_16dp256b4xESY_NSZ_INS10_ILi2ELi4ELi3EEES13_NSR_INS5_IJS14_S1H_EEENS5_IJS1H_SB_EEEEEEENS4_17SM75_U32x4_LDSM_NENS4_14SM90_TMA_STOREES1Y_NS4_17SM90_U32x4_STSM_NENS4_39AutoVectorizingCopyWithAssumedAlignmentILi128EEEEEEvvEEEEvNT_6ParamsE,"a",@progbits
	.sectionflags	@""
	.align	4
.nv.constant0._ZN7cutlass13device_kernelINS_4gemm6kernel13GemmUniversalIN4cute5tupleIJiiiiEEENS1_10collective13CollectiveMmaINS1_35MainloopSm100TmaUmmaWarpSpecializedILi3ELi2ELi4ENS5_IJNS4_1CILi1EEESB_SB_EEEEENS5_IJNSA_ILi64EEENSA_ILi128EEESF_EEENS_6half_tENS5_IJlSB_lEEESH_SI_NS4_8TiledMMAINS4_8MMA_AtomIJNS4_20SM100_MMA_F16BF16_SSISH_SH_fLi64ELi128ELNS4_4UMMA5MajorE0ELSN_0ELNSM_7ScaleInE0ELSO_0EEEEEENS4_6LayoutISC_NS5_IJNSA_ILi0EEESS_SS_EEEEENS5_IJNS4_10UnderscoreESV_SV_EEEEENS4_13SM90_TMA_LOADENS4_14ComposedLayoutINS4_7SwizzleILi3ELi4ELi3EEENS4_18smem_ptr_flag_bitsILi16EEENSR_INS5_IJNSA_ILi8EEESE_EEENS5_IJSE_SB_EEEEEEEvNS4_8identityESY_S18_vS19_EENS_8epilogue10collective18CollectiveEpilogueINS1B_23Sm100TmaWarpSpecializedILi4ELi2ELi16ELb1ELb0EEEJSG_NS5_IJNSR_ISE_SB_EENSR_INSA_ILi32EEESB_EEEEESH_SI_SH_SI_NS1B_6fusion15FusionCallbacksIS1F_NS1K_17LinearCombinationISH_fSH_fLNS_15FloatRoundStyleE2EEESG_S1J_JEEENS4_5SM1004TMEM4LOAD26SM100_TMEM_LOAD_16dp256b4xESY_NSZ_INS10_ILi2ELi4ELi3EEES13_NSR_INS5_IJS14_S1H_EEENS5_IJS1H_SB_EEEEEEENS4_17SM75_U32x4_LDSM_NENS4_14SM90_TMA_STOREES1Y_NS4_17SM90_U32x4_STSM_NENS4_39AutoVectorizingCopyWithAssumedAlignmentILi128EEEEEEvvEEEEvNT_6ParamsE:
	.zero		2944


//--------------------- SYMBOLS --------------------------

	.type		.nv.reservedSmem.offset0,@object
	.size		.nv.reservedSmem.offset0,0x4
	.type		.nv.reservedSmem.cap,@object
	.size		.nv.reservedSmem.cap,0x4
	.type		__assertfail,@function
